	.target	sm_100a

	.elftype	@"ET_EXEC"


//--------------------- .note.nv.tkinfo           --------------------------
	.section	.note.nv.tkinfo,"",@"SHT_NOTE"
	.sectionflags	@"SHF_NOTE_NV_TKINFO"
	.tkinfo
        /*0018*/ 	.word	0x00000002
        /*0030*/ 	.string	""
        /*0030*/ 	.string	"ptxas"
        /*0030*/ 	.string	"Cuda compilation tools, release 13.0, V13.0.88"
        /*0030*/ 	.string	"Build cuda_13.0.r13.0/compiler.36424714_0"
        /*0030*/ 	.string	"-arch sm_100a -m 64 "



//--------------------- .note.nv.cuinfo           --------------------------
	.section	.note.nv.cuinfo,"",@"SHT_NOTE"
	.sectionflags	@"SHF_NOTE_NV_CUINFO"
        /*0018*/ 	.short	0x0002
        /*001a*/ 	.short	0x0064
        /*001c*/ 	.short	0x0082
	.zero		2


//--------------------- .nv.info                  --------------------------
	.section	.nv.info,"",@"SHT_CUDA_INFO"
	.align	4


	//----- nvinfo : EIATTR_REGCOUNT
	.align		4
        /*0000*/ 	.byte	0x04, 0x2f
        /*0002*/ 	.short	(.L_19 - .L_18)
	.align		4
.L_18:
        /*0004*/ 	.word	index@(_ZN7cutlass13device_kernelINS_4gemm6kernel13GemmUniversalIN4cute5tupleIJiiiiEEENS1_10collective13CollectiveMmaINS1_35MainloopSm100TmaUmmaWarpSpecializedILi16ELi2ELi4ENS5_IJNS4_1CILi2EEENSA_ILi1EEESC_EEEEENS5_IJNSA_ILi256EEENSA_ILi128EEENSA_ILi32EEEEEENS_6half_tENS5_IJlSC_lEEESJ_SK_NS4_8TiledMMAINS4_8MMA_AtomIJNS4_26SM100_MMA_F16BF16_2x1SM_SSISJ_SJ_fLi256ELi128ELNS4_4UMMA5MajorE0ELSP_0ELNSO_7ScaleInE0ELSQ_0EEEEEENS4_6LayoutINS5_IJSC_SC_SC_EEENS5_IJNSA_ILi0EEESV_SV_EEEEENS5_IJNS4_10UnderscoreESY_SY_EEEEENS4_18SM100_TMA_2SM_LOADENS4_14ComposedLayoutINS4_7SwizzleILi2ELi4ELi3EEENS4_18smem_ptr_flag_bitsILi16EEENST_INS5_IJNSA_ILi8EEESH_EEENS5_IJSH_SC_EEEEEEEvNS4_8identityES11_S1B_vS1C_EENS_8epilogue10collective18CollectiveEpilogueINS1E_23Sm100TmaWarpSpecializedILi4ELi2ELi32ELb1ELb0EEEJNS5_IJSG_SG_SH_EEENS5_IJNST_ISG_SC_EENST_ISH_SC_EEEEESJ_SK_SJ_SK_NS1E_6fusion15FusionCallbacksIS1I_NS1N_17LinearCombinationISJ_fSJ_fLNS_15FloatRoundStyleE2EEES1J_S1M_JEEENS4_5SM1004TMEM4LOAD26SM100_TMEM_LOAD_32dp32b32xENS4_13SM90_TMA_LOADES1B_NS4_39AutoVectorizingCopyWithAssumedAlignmentILi128EEENS4_14SM90_TMA_STOREES1B_S1Z_S1Z_EEEvvEEEEvNT_6ParamsE)
        /*0008*/ 	.word	0x00000073


	//----- nvinfo : EIATTR_FRAME_SIZE
	.align		4
.L_19:
        /*000c*/ 	.byte	0x04, 0x11
        /*000e*/ 	.short	(.L_21 - .L_20)
	.align		4
.L_20:
        /*0010*/ 	.word	index@($__internal_2_$__cuda_sm10x_tcgen05_guardrail_trap_unallocated_columns_being_dealloced)
        /*0014*/ 	.word	0x00000000


	//----- nvinfo : EIATTR_FRAME_SIZE
	.align		4
.L_21:
        /*0018*/ 	.byte	0x04, 0x11
        /*001a*/ 	.short	(.L_23 - .L_22)
	.align		4
.L_22:
        /*001c*/ 	.word	index@($__internal_1_$__cuda_sm10x_tcgen05_guardrail_trap_phase_invalid_during_alloc)
        /*0020*/ 	.word	0x00000000


	//----- nvinfo : EIATTR_FRAME_SIZE
	.align		4
.L_23:
        /*0024*/ 	.byte	0x04, 0x11
        /*0026*/ 	.short	(.L_25 - .L_24)
	.align		4
.L_24:
        /*0028*/ 	.word	index@($__internal_0_$__cuda_sm10x_tcgen05_guardrail_trap_col_being_dealloced_not_returned_by_alloc)
        /*002c*/ 	.word	0x00000000


	//----- nvinfo : EIATTR_FRAME_SIZE
	.align		4
.L_25:
        /*0030*/ 	.byte	0x04, 0x11
        /*0032*/ 	.short	(.L_27 - .L_26)
	.align		4
.L_26:
        /*0034*/ 	.word	index@(_ZN7cutlass13device_kernelINS_4gemm6kernel13GemmUniversalIN4cute5tupleIJiiiiEEENS1_10collective13CollectiveMmaINS1_35MainloopSm100TmaUmmaWarpSpecializedILi16ELi2ELi4ENS5_IJNS4_1CILi2EEENSA_ILi1EEESC_EEEEENS5_IJNSA_ILi256EEENSA_ILi128EEENSA_ILi32EEEEEENS_6half_tENS5_IJlSC_lEEESJ_SK_NS4_8TiledMMAINS4_8MMA_AtomIJNS4_26SM100_MMA_F16BF16_2x1SM_SSISJ_SJ_fLi256ELi128ELNS4_4UMMA5MajorE0ELSP_0ELNSO_7ScaleInE0ELSQ_0EEEEEENS4_6LayoutINS5_IJSC_SC_SC_EEENS5_IJNSA_ILi0EEESV_SV_EEEEENS5_IJNS4_10UnderscoreESY_SY_EEEEENS4_18SM100_TMA_2SM_LOADENS4_14ComposedLayoutINS4_7SwizzleILi2ELi4ELi3EEENS4_18smem_ptr_flag_bitsILi16EEENST_INS5_IJNSA_ILi8EEESH_EEENS5_IJSH_SC_EEEEEEEvNS4_8identityES11_S1B_vS1C_EENS_8epilogue10collective18CollectiveEpilogueINS1E_23Sm100TmaWarpSpecializedILi4ELi2ELi32ELb1ELb0EEEJNS5_IJSG_SG_SH_EEENS5_IJNST_ISG_SC_EENST_ISH_SC_EEEEESJ_SK_SJ_SK_NS1E_6fusion15FusionCallbacksIS1I_NS1N_17LinearCombinationISJ_fSJ_fLNS_15FloatRoundStyleE2EEES1J_S1M_JEEENS4_5SM1004TMEM4LOAD26SM100_TMEM_LOAD_32dp32b32xENS4_13SM90_TMA_LOADES1B_NS4_39AutoVectorizingCopyWithAssumedAlignmentILi128EEENS4_14SM90_TMA_STOREES1B_S1Z_S1Z_EEEvvEEEEvNT_6ParamsE)
        /*0038*/ 	.word	0x00000000


	//----- nvinfo : EIATTR_MIN_STACK_SIZE
	.align		4
.L_27:
        /*003c*/ 	.byte	0x04, 0x12
        /*003e*/ 	.short	(.L_29 - .L_28)
	.align		4
.L_28:
        /*0040*/ 	.word	index@(_ZN7cutlass13device_kernelINS_4gemm6kernel13GemmUniversalIN4cute5tupleIJiiiiEEENS1_10collective13CollectiveMmaINS1_35MainloopSm100TmaUmmaWarpSpecializedILi16ELi2ELi4ENS5_IJNS4_1CILi2EEENSA_ILi1EEESC_EEEEENS5_IJNSA_ILi256EEENSA_ILi128EEENSA_ILi32EEEEEENS_6half_tENS5_IJlSC_lEEESJ_SK_NS4_8TiledMMAINS4_8MMA_AtomIJNS4_26SM100_MMA_F16BF16_2x1SM_SSISJ_SJ_fLi256ELi128ELNS4_4UMMA5MajorE0ELSP_0ELNSO_7ScaleInE0ELSQ_0EEEEEENS4_6LayoutINS5_IJSC_SC_SC_EEENS5_IJNSA_ILi0EEESV_SV_EEEEENS5_IJNS4_10UnderscoreESY_SY_EEEEENS4_18SM100_TMA_2SM_LOADENS4_14ComposedLayoutINS4_7SwizzleILi2ELi4ELi3EEENS4_18smem_ptr_flag_bitsILi16EEENST_INS5_IJNSA_ILi8EEESH_EEENS5_IJSH_SC_EEEEEEEvNS4_8identityES11_S1B_vS1C_EENS_8epilogue10collective18CollectiveEpilogueINS1E_23Sm100TmaWarpSpecializedILi4ELi2ELi32ELb1ELb0EEEJNS5_IJSG_SG_SH_EEENS5_IJNST_ISG_SC_EENST_ISH_SC_EEEEESJ_SK_SJ_SK_NS1E_6fusion15FusionCallbacksIS1I_NS1N_17LinearCombinationISJ_fSJ_fLNS_15FloatRoundStyleE2EEES1J_S1M_JEEENS4_5SM1004TMEM4LOAD26SM100_TMEM_LOAD_32dp32b32xENS4_13SM90_TMA_LOADES1B_NS4_39AutoVectorizingCopyWithAssumedAlignmentILi128EEENS4_14SM90_TMA_STOREES1B_S1Z_S1Z_EEEvvEEEEvNT_6ParamsE)
        /*0044*/ 	.word	0x00000000
.L_29:


//--------------------- .nv.compat                --------------------------
	.section	.nv.compat,"",@"SHT_CUDA_COMPAT_INFO"
	.align	4
        /*0000*/ 	.byte	0x02, 0x09, 0x01, 0x00, 0x02, 0x02, 0x02, 0x00, 0x02, 0x05, 0x05, 0x00, 0x03, 0x07, 0x01, 0x01
        /*0010*/ 	.byte	0x02, 0x03, 0x01, 0x00, 0x02, 0x06, 0x01, 0x00, 0x04, 0x0b, 0x08, 0x00, 0x09, 0x00, 0x00, 0x00
        /*0020*/ 	.byte	0x00, 0x00, 0x00, 0x00


//--------------------- .nv.info._ZN7cutlass13device_kernelINS_4gemm6kernel13GemmUniversalIN4cute5tupleIJiiiiEEENS1_10collective13CollectiveMmaINS1_35MainloopSm100TmaUmmaWarpSpecializedILi16ELi2ELi4ENS5_IJNS4_1CILi2EEENSA_ILi1EEESC_EEEEENS5_IJNSA_ILi256EEENSA_ILi128EEENSA_ILi32EEEEEENS_6half_tENS5_IJlSC_lEEESJ_SK_NS4_8TiledMMAINS4_8MMA_AtomIJNS4_26SM100_MMA_F16BF16_2x1SM_SSISJ_SJ_fLi256ELi128ELNS4_4UMMA5MajorE0ELSP_0ELNSO_7ScaleInE0ELSQ_0EEEEEENS4_6LayoutINS5_IJSC_SC_SC_EEENS5_IJNSA_ILi0EEESV_SV_EEEEENS5_IJNS4_10UnderscoreESY_SY_EEEEENS4_18SM100_TMA_2SM_LOADENS4_14ComposedLayoutINS4_7SwizzleILi2ELi4ELi3EEENS4_18smem_ptr_flag_bitsILi16EEENST_INS5_IJNSA_ILi8EEESH_EEENS5_IJSH_SC_EEEEEEEvNS4_8identityES11_S1B_vS1C_EENS_8epilogue10collective18CollectiveEpilogueINS1E_23Sm100TmaWarpSpecializedILi4ELi2ELi32ELb1ELb0EEEJNS5_IJSG_SG_SH_EEENS5_IJNST_ISG_SC_EENST_ISH_SC_EEEEESJ_SK_SJ_SK_NS1E_6fusion15FusionCallbacksIS1I_NS1N_17LinearCombinationISJ_fSJ_fLNS_15FloatRoundStyleE2EEES1J_S1M_JEEENS4_5SM1004TMEM4LOAD26SM100_TMEM_LOAD_32dp32b32xENS4_13SM90_TMA_LOADES1B_NS4_39AutoVectorizingCopyWithAssumedAlignmentILi128EEENS4_14SM90_TMA_STOREES1B_S1Z_S1Z_EEEvvEEEEvNT_6ParamsE --------------------------
	.section	.nv.info._ZN7cutlass13device_kernelINS_4gemm6kernel13GemmUniversalIN4cute5tupleIJiiiiEEENS1_10collective13CollectiveMmaINS1_35MainloopSm100TmaUmmaWarpSpecializedILi16ELi2ELi4ENS5_IJNS4_1CILi2EEENSA_ILi1EEESC_EEEEENS5_IJNSA_ILi256EEENSA_ILi128EEENSA_ILi32EEEEEENS_6half_tENS5_IJlSC_lEEESJ_SK_NS4_8TiledMMAINS4_8MMA_AtomIJNS4_26SM100_MMA_F16BF16_2x1SM_SSISJ_SJ_fLi256ELi128ELNS4_4UMMA5MajorE0ELSP_0ELNSO_7ScaleInE0ELSQ_0EEEEEENS4_6LayoutINS5_IJSC_SC_SC_EEENS5_IJNSA_ILi0EEESV_SV_EEEEENS5_IJNS4_10UnderscoreESY_SY_EEEEENS4_18SM100_TMA_2SM_LOADENS4_14ComposedLayoutINS4_7SwizzleILi2ELi4ELi3EEENS4_18smem_ptr_flag_bitsILi16EEENST_INS5_IJNSA_ILi8EEESH_EEENS5_IJSH_SC_EEEEEEEvNS4_8identityES11_S1B_vS1C_EENS_8epilogue10collective18CollectiveEpilogueINS1E_23Sm100TmaWarpSpecializedILi4ELi2ELi32ELb1ELb0EEEJNS5_IJSG_SG_SH_EEENS5_IJNST_ISG_SC_EENST_ISH_SC_EEEEESJ_SK_SJ_SK_NS1E_6fusion15FusionCallbacksIS1I_NS1N_17LinearCombinationISJ_fSJ_fLNS_15FloatRoundStyleE2EEES1J_S1M_JEEENS4_5SM1004TMEM4LOAD26SM100_TMEM_LOAD_32dp32b32xENS4_13SM90_TMA_LOADES1B_NS4_39AutoVectorizingCopyWithAssumedAlignmentILi128EEENS4_14SM90_TMA_STOREES1B_S1Z_S1Z_EEEvvEEEEvNT_6ParamsE,"",@"SHT_CUDA_INFO"
	.sectionflags	@""
	.align	4


	//----- nvinfo : EIATTR_CUDA_API_VERSION
	.align		4
        /*0000*/ 	.byte	0x04, 0x37
        /*0002*/ 	.short	(.L_31 - .L_30)
.L_30:
        /*0004*/ 	.word	0x00000082


	//----- nvinfo : EIATTR_KPARAM_INFO
	.align		4
.L_31:
        /*0008*/ 	.byte	0x04, 0x17
        /*000a*/ 	.short	(.L_33 - .L_32)
.L_32:
        /*000c*/ 	.word	0x00000000
        /*0010*/ 	.short	0x0000
        /*0012*/ 	.short	0x0000
        /*0014*/ 	.byte	0x00, 0xf0, 0x01, 0x20


	//----- nvinfo : EIATTR_AT_ENTRY_FRAGMENTS
	.align		4
.L_33:
        /*0018*/ 	.byte	0x04, 0x4f
        /*001a*/ 	.short	(.L_35 - .L_34)


	//   ....[0]....
.L_34:
        /*001c*/ 	.word	0x00000007


	//----- nvinfo : EIATTR_RESERVED_SMEM_USED
	.align		4
.L_35:
        /*0020*/ 	.byte	0x01, 0x41
	.zero		2


	//----- nvinfo : EIATTR_SPARSE_MMA_MASK
	.align		4
        /*0024*/ 	.byte	0x03, 0x50
        /*0026*/ 	.short	0x0000


	//----- nvinfo : EIATTR_TCGEN05_2CTA_USED
	.align		4
        /*0028*/ 	.byte	0x01, 0x52
	.zero		2


	//----- nvinfo : EIATTR_MAXREG_COUNT
	.align		4
        /*002c*/ 	.byte	0x03, 0x1b
        /*002e*/ 	.short	0x00ff


	//----- nvinfo : EIATTR_NUM_BARRIERS
	.align		4
        /*0030*/ 	.byte	0x02, 0x4c
        /*0032*/ 	.byte	0x07
	.zero		1


	//----- nvinfo : EIATTR_EXTERNS
	.align		4
        /*0034*/ 	.byte	0x04, 0x0f
        /*0036*/ 	.short	(.L_37 - .L_36)


	//   ....[0]....
	.align		4
.L_36:
        /*0038*/ 	.word	index@(__assertfail)


	//----- nvinfo : EIATTR_MERCURY_ISA_VERSION
	.align		4
.L_37:
        /*003c*/ 	.byte	0x03, 0x5f
        /*003e*/ 	.short	0x0101


	//----- nvinfo : EIATTR_INT_WARP_WIDE_INSTR_OFFSETS
	.align		4
        /*0040*/ 	.byte	0x04, 0x31
        /*0042*/ 	.short	(.L_39 - .L_38)


	//   ....[0]....
.L_38:
        /*0044*/ 	.word	0x00000ec0


	//   ....[1]....
        /*0048*/ 	.word	0x00000f60


	//   ....[2]....
        /*004c*/ 	.word	0x000022c0


	//   ....[3]....
        /*0050*/ 	.word	0x00004770


	//   ....[4]....
        /*0054*/ 	.word	0x000047a0


	//   ....[5]....
        /*0058*/ 	.word	0x000047f0


	//   ....[6]....
        /*005c*/ 	.word	0x00005110


	//   ....[7]....
        /*0060*/ 	.word	0x00005170


	//   ....[8]....
        /*0064*/ 	.word	0x00005250


	//   ....[9]....
        /*0068*/ 	.word	0x000052c0


	//   ....[10]....
        /*006c*/ 	.word	0x000053d0


	//   ....[11]....
        /*0070*/ 	.word	0x00005460


	//   ....[12]....
        /*0074*/ 	.word	0x00005630


	//   ....[13]....
        /*0078*/ 	.word	0x00005790


	//----- nvinfo : EIATTR_COOP_GROUP_MASK_REGIDS
	.align		4
.L_39:
        /*007c*/ 	.byte	0x04, 0x29
        /*007e*/ 	.short	(.L_41 - .L_40)


	//   ....[0]....
.L_40:
        /*0080*/ 	.word	0xffffffff


	//   ....[1]....
        /*0084*/ 	.word	0xffffffff


	//   ....[2]....
        /*0088*/ 	.word	0xffffffff


	//   ....[3]....
        /*008c*/ 	.word	0xffffffff


	//   ....[4]....
        /*0090*/ 	.word	0xffffffff


	//   ....[5]....
        /*0094*/ 	.word	0xffffffff


	//   ....[6]....
        /*0098*/ 	.word	0xffffffff


	//   ....[7]....
        /*009c*/ 	.word	0xffffffff


	//   ....[8]....
        /*00a0*/ 	.word	0xffffffff


	//   ....[9]....
        /*00a4*/ 	.word	0xffffffff


	//   ....[10]....
        /*00a8*/ 	.word	0xffffffff


	//   ....[11]....
        /*00ac*/ 	.word	0xffffffff


	//   ....[12]....
        /*00b0*/ 	.word	0xffffffff


	//   ....[13]....
        /*00b4*/ 	.word	0xffffffff


	//----- nvinfo : EIATTR_COOP_GROUP_INSTR_OFFSETS
	.align		4
.L_41:
        /*00b8*/ 	.byte	0x04, 0x28
        /*00ba*/ 	.short	(.L_43 - .L_42)


	//   ....[0]....
.L_42:
        /*00bc*/ 	.word	0x000000c0


	//   ....[1]....
        /*00c0*/ 	.word	0x00000500


	//   ....[2]....
        /*00c4*/ 	.word	0x00000830


	//   ....[3]....
        /*00c8*/ 	.word	0x000009c0


	//   ....[4]....
        /*00cc*/ 	.word	0x00000ab0


	//   ....[5]....
        /*00d0*/ 	.word	0x00000c10


	//   ....[6]....
        /*00d4*/ 	.word	0x00000da0


	//   ....[7]....
        /*00d8*/ 	.word	0x00000fe0


	//   ....[8]....
        /*00dc*/ 	.word	0x000021a0


	//   ....[9]....
        /*00e0*/ 	.word	0x00003640


	//   ....[10]....
        /*00e4*/ 	.word	0x00003b10


	//   ....[11]....
        /*00e8*/ 	.word	0x00003b40


	//   ....[12]....
        /*00ec*/ 	.word	0x00004680


	//   ....[13]....
        /*00f0*/ 	.word	0x00004890


	//----- nvinfo : EIATTR_VRC_CTA_INIT_COUNT
	.align		4
.L_43:
        /*00f4*/ 	.byte	0x02, 0x4a
        /*00f6*/ 	.byte	0x80
	.zero		1


	//----- nvinfo : EIATTR_SYSCALL_OFFSETS
	.align		4
        /*00f8*/ 	.byte	0x04, 0x46
        /*00fa*/ 	.short	(.L_45 - .L_44)


	//   ....[0]....
.L_44:
        /*00fc*/ 	.word	0x00006210


	//   ....[1]....
        /*0100*/ 	.word	0x00006300


	//   ....[2]....
        /*0104*/ 	.word	0x00006a70


	//   ....[3]....
        /*0108*/ 	.word	0x000076f0


	//   ....[4]....
        /*010c*/ 	.word	0x00008340


	//   ....[5]....
        /*0110*/ 	.word	0x00008f90


	//----- nvinfo : EIATTR_MBARRIER_INSTR_OFFSETS
	.align		4
.L_45:
        /*0114*/ 	.byte	0x04, 0x39
        /*0116*/ 	.short	(.L_47 - .L_46)


	//   ....[0]....
.L_46:
        /*0118*/ 	.word	0x00000610
        /*011c*/ 	.word	0x000000ff
        /*0120*/ 	.word	0x00000000
        /*0124*/ 	.short	0x0100
        /*0126*/ 	.byte	0x08
	.zero		1


	//   ....[1]....
        /*0128*/ 	.word	0x00000620
        /*012c*/ 	.word	0x000000ff
        /*0130*/ 	.word	0x00000080
        /*0134*/ 	.short	0x0100
        /*0136*/ 	.byte	0x08
	.zero		1


	//   ....[2]....
        /*0138*/ 	.word	0x00000630
        /*013c*/ 	.word	0x000000ff
        /*0140*/ 	.word	0x00000008
        /*0144*/ 	.short	0x0100
        /*0146*/ 	.byte	0x08
	.zero		1


	//   ....[3]....
        /*0148*/ 	.word	0x00000640
        /*014c*/ 	.word	0x000000ff
        /*0150*/ 	.word	0x00000088
        /*0154*/ 	.short	0x0100
        /*0156*/ 	.byte	0x08
	.zero		1


	//   ....[4]....
        /*0158*/ 	.word	0x00000650
        /*015c*/ 	.word	0x000000ff
        /*0160*/ 	.word	0x00000010
        /*0164*/ 	.short	0x0100
        /*0166*/ 	.byte	0x08
	.zero		1


	//   ....[5]....
        /*0168*/ 	.word	0x00000660
        /*016c*/ 	.word	0x000000ff
        /*0170*/ 	.word	0x00000090
        /*0174*/ 	.short	0x0100
        /*0176*/ 	.byte	0x08
	.zero		1


	//   ....[6]....
        /*0178*/ 	.word	0x00000670
        /*017c*/ 	.word	0x000000ff
        /*0180*/ 	.word	0x00000018
        /*0184*/ 	.short	0x0100
        /*0186*/ 	.byte	0x08
	.zero		1


	//   ....[7]....
        /*0188*/ 	.word	0x00000680
        /*018c*/ 	.word	0x000000ff
        /*0190*/ 	.word	0x00000098
        /*0194*/ 	.short	0x0100
        /*0196*/ 	.byte	0x08
	.zero		1


	//   ....[8]....
        /*0198*/ 	.word	0x00000690
        /*019c*/ 	.word	0x000000ff
        /*01a0*/ 	.word	0x00000020
        /*01a4*/ 	.short	0x0100
        /*01a6*/ 	.byte	0x08
	.zero		1


	//   ....[9]....
        /*01a8*/ 	.word	0x000006a0
        /*01ac*/ 	.word	0x000000ff
        /*01b0*/ 	.word	0x000000a0
        /*01b4*/ 	.short	0x0100
        /*01b6*/ 	.byte	0x08
	.zero		1


	//   ....[10]....
        /*01b8*/ 	.word	0x000006b0
        /*01bc*/ 	.word	0x000000ff
        /*01c0*/ 	.word	0x00000028
        /*01c4*/ 	.short	0x0100
        /*01c6*/ 	.byte	0x08
	.zero		1


	//   ....[11]....
        /*01c8*/ 	.word	0x000006c0
        /*01cc*/ 	.word	0x000000ff
        /*01d0*/ 	.word	0x000000a8
        /*01d4*/ 	.short	0x0100
        /*01d6*/ 	.byte	0x08
	.zero		1


	//   ....[12]....
        /*01d8*/ 	.word	0x000006d0
        /*01dc*/ 	.word	0x000000ff
        /*01e0*/ 	.word	0x00000030
        /*01e4*/ 	.short	0x0100
        /*01e6*/ 	.byte	0x08
	.zero		1


	//   ....[13]....
        /*01e8*/ 	.word	0x000006e0
        /*01ec*/ 	.word	0x000000ff
        /*01f0*/ 	.word	0x000000b0
        /*01f4*/ 	.short	0x0100
        /*01f6*/ 	.byte	0x08
	.zero		1


	//   ....[14]....
        /*01f8*/ 	.word	0x000006f0
        /*01fc*/ 	.word	0x000000ff
        /*0200*/ 	.word	0x00000038
        /*0204*/ 	.short	0x0100
        /*0206*/ 	.byte	0x08
	.zero		1


	//   ....[15]....
        /*0208*/ 	.word	0x00000700
        /*020c*/ 	.word	0x000000ff
        /*0210*/ 	.word	0x000000b8
        /*0214*/ 	.short	0x0100
        /*0216*/ 	.byte	0x08
	.zero		1


	//   ....[16]....
        /*0218*/ 	.word	0x00000710
        /*021c*/ 	.word	0x000000ff
        /*0220*/ 	.word	0x00000040
        /*0224*/ 	.short	0x0100
        /*0226*/ 	.byte	0x08
	.zero		1


	//   ....[17]....
        /*0228*/ 	.word	0x00000720
        /*022c*/ 	.word	0x000000ff
        /*0230*/ 	.word	0x000000c0
        /*0234*/ 	.short	0x0100
        /*0236*/ 	.byte	0x08
	.zero		1


	//   ....[18]....
        /*0238*/ 	.word	0x00000730
        /*023c*/ 	.word	0x000000ff
        /*0240*/ 	.word	0x00000048
        /*0244*/ 	.short	0x0100
        /*0246*/ 	.byte	0x08
	.zero		1


	//   ....[19]....
        /*0248*/ 	.word	0x00000740
        /*024c*/ 	.word	0x000000ff
        /*0250*/ 	.word	0x000000c8
        /*0254*/ 	.short	0x0100
        /*0256*/ 	.byte	0x08
	.zero		1


	//   ....[20]....
        /*0258*/ 	.word	0x00000750
        /*025c*/ 	.word	0x000000ff
        /*0260*/ 	.word	0x00000050
        /*0264*/ 	.short	0x0100
        /*0266*/ 	.byte	0x08
	.zero		1


	//   ....[21]....
        /*0268*/ 	.word	0x00000760
        /*026c*/ 	.word	0x000000ff
        /*0270*/ 	.word	0x000000d0
        /*0274*/ 	.short	0x0100
        /*0276*/ 	.byte	0x08
	.zero		1


	//   ....[22]....
        /*0278*/ 	.word	0x00000770
        /*027c*/ 	.word	0x000000ff
        /*0280*/ 	.word	0x00000058
        /*0284*/ 	.short	0x0100
        /*0286*/ 	.byte	0x08
	.zero		1


	//   ....[23]....
        /*0288*/ 	.word	0x00000780
        /*028c*/ 	.word	0x000000ff
        /*0290*/ 	.word	0x000000d8
        /*0294*/ 	.short	0x0100
        /*0296*/ 	.byte	0x08
	.zero		1


	//   ....[24]....
        /*0298*/ 	.word	0x00000790
        /*029c*/ 	.word	0x000000ff
        /*02a0*/ 	.word	0x00000060
        /*02a4*/ 	.short	0x0100
        /*02a6*/ 	.byte	0x08
	.zero		1


	//   ....[25]....
        /*02a8*/ 	.word	0x000007a0
        /*02ac*/ 	.word	0x000000ff
        /*02b0*/ 	.word	0x000000e0
        /*02b4*/ 	.short	0x0100
        /*02b6*/ 	.byte	0x08
	.zero		1


	//   ....[26]....
        /*02b8*/ 	.word	0x000007b0
        /*02bc*/ 	.word	0x000000ff
        /*02c0*/ 	.word	0x00000068
        /*02c4*/ 	.short	0x0100
        /*02c6*/ 	.byte	0x08
	.zero		1


	//   ....[27]....
        /*02c8*/ 	.word	0x000007c0
        /*02cc*/ 	.word	0x000000ff
        /*02d0*/ 	.word	0x000000e8
        /*02d4*/ 	.short	0x0100
        /*02d6*/ 	.byte	0x08
	.zero		1


	//   ....[28]....
        /*02d8*/ 	.word	0x000007d0
        /*02dc*/ 	.word	0x000000ff
        /*02e0*/ 	.word	0x00000070
        /*02e4*/ 	.short	0x0100
        /*02e6*/ 	.byte	0x08
	.zero		1


	//   ....[29]....
        /*02e8*/ 	.word	0x000007e0
        /*02ec*/ 	.word	0x000000ff
        /*02f0*/ 	.word	0x000000f0
        /*02f4*/ 	.short	0x0100
        /*02f6*/ 	.byte	0x08
	.zero		1


	//   ....[30]....
        /*02f8*/ 	.word	0x000007f0
        /*02fc*/ 	.word	0x000000ff
        /*0300*/ 	.word	0x00000078
        /*0304*/ 	.short	0x0100
        /*0306*/ 	.byte	0x08
	.zero		1


	//   ....[31]....
        /*0308*/ 	.word	0x00000800
        /*030c*/ 	.word	0x000000ff
        /*0310*/ 	.word	0x000000f8
        /*0314*/ 	.short	0x0100
        /*0316*/ 	.byte	0x08
	.zero		1


	//   ....[32]....
        /*0318*/ 	.word	0x00000930
        /*031c*/ 	.word	0x000000ff
        /*0320*/ 	.word	0x00000100
        /*0324*/ 	.short	0x0100
        /*0326*/ 	.byte	0x09
	.zero		1


	//   ....[33]....
        /*0328*/ 	.word	0x00000940
        /*032c*/ 	.word	0x000000ff
        /*0330*/ 	.word	0x00000120
        /*0334*/ 	.short	0x0100
        /*0336*/ 	.byte	0x09
	.zero		1


	//   ....[34]....
        /*0338*/ 	.word	0x00000950
        /*033c*/ 	.word	0x000000ff
        /*0340*/ 	.word	0x00000108
        /*0344*/ 	.short	0x0100
        /*0346*/ 	.byte	0x09
	.zero		1


	//   ....[35]....
        /*0348*/ 	.word	0x00000960
        /*034c*/ 	.word	0x000000ff
        /*0350*/ 	.word	0x00000128
        /*0354*/ 	.short	0x0100
        /*0356*/ 	.byte	0x09
	.zero		1


	//   ....[36]....
        /*0358*/ 	.word	0x00000970
        /*035c*/ 	.word	0x000000ff
        /*0360*/ 	.word	0x00000110
        /*0364*/ 	.short	0x0100
        /*0366*/ 	.byte	0x09
	.zero		1


	//   ....[37]....
        /*0368*/ 	.word	0x00000980
        /*036c*/ 	.word	0x000000ff
        /*0370*/ 	.word	0x00000130
        /*0374*/ 	.short	0x0100
        /*0376*/ 	.byte	0x09
	.zero		1


	//   ....[38]....
        /*0378*/ 	.word	0x00000990
        /*037c*/ 	.word	0x000000ff
        /*0380*/ 	.word	0x00000118
        /*0384*/ 	.short	0x0100
        /*0386*/ 	.byte	0x09
	.zero		1


	//   ....[39]....
        /*0388*/ 	.word	0x000009a0
        /*038c*/ 	.word	0x000000ff
        /*0390*/ 	.word	0x00000138
        /*0394*/ 	.short	0x0100
        /*0396*/ 	.byte	0x09
	.zero		1


	//   ....[40]....
        /*0398*/ 	.word	0x00000a80
        /*039c*/ 	.word	0x000000ff
        /*03a0*/ 	.word	0x00000140
        /*03a4*/ 	.short	0x0100
        /*03a6*/ 	.byte	0x08
	.zero		1


	//   ....[41]....
        /*03a8*/ 	.word	0x00000a90
        /*03ac*/ 	.word	0x000000ff
        /*03b0*/ 	.word	0x00000148
        /*03b4*/ 	.short	0x0100
        /*03b6*/ 	.byte	0x08
	.zero		1


	//   ....[42]....
        /*03b8*/ 	.word	0x00000bc0
        /*03bc*/ 	.word	0x000000ff
        /*03c0*/ 	.word	0x00000150
        /*03c4*/ 	.short	0x0100
        /*03c6*/ 	.byte	0x08
	.zero		1


	//   ....[43]....
        /*03c8*/ 	.word	0x00000bd0
        /*03cc*/ 	.word	0x000000ff
        /*03d0*/ 	.word	0x00000160
        /*03d4*/ 	.short	0x0100
        /*03d6*/ 	.byte	0x08
	.zero		1


	//   ....[44]....
        /*03d8*/ 	.word	0x00000be0
        /*03dc*/ 	.word	0x000000ff
        /*03e0*/ 	.word	0x00000158
        /*03e4*/ 	.short	0x0100
        /*03e6*/ 	.byte	0x08
	.zero		1


	//   ....[45]....
        /*03e8*/ 	.word	0x00000bf0
        /*03ec*/ 	.word	0x000000ff
        /*03f0*/ 	.word	0x00000168
        /*03f4*/ 	.short	0x0100
        /*03f6*/ 	.byte	0x08
	.zero		1


	//   ....[46]....
        /*03f8*/ 	.word	0x00000d10
        /*03fc*/ 	.word	0x000000ff
        /*0400*/ 	.word	0x00000170
        /*0404*/ 	.short	0x0100
        /*0406*/ 	.byte	0x09
	.zero		1


	//   ....[47]....
        /*0408*/ 	.word	0x00000d20
        /*040c*/ 	.word	0x000000ff
        /*0410*/ 	.word	0x00000190
        /*0414*/ 	.short	0x0100
        /*0416*/ 	.byte	0x09
	.zero		1


	//   ....[48]....
        /*0418*/ 	.word	0x00000d30
        /*041c*/ 	.word	0x000000ff
        /*0420*/ 	.word	0x00000178
        /*0424*/ 	.short	0x0100
        /*0426*/ 	.byte	0x09
	.zero		1


	//   ....[49]....
        /*0428*/ 	.word	0x00000d40
        /*042c*/ 	.word	0x000000ff
        /*0430*/ 	.word	0x00000198
        /*0434*/ 	.short	0x0100
        /*0436*/ 	.byte	0x09
	.zero		1


	//   ....[50]....
        /*0438*/ 	.word	0x00000d50
        /*043c*/ 	.word	0x000000ff
        /*0440*/ 	.word	0x00000180
        /*0444*/ 	.short	0x0100
        /*0446*/ 	.byte	0x09
	.zero		1


	//   ....[51]....
        /*0448*/ 	.word	0x00000d60
        /*044c*/ 	.word	0x000000ff
        /*0450*/ 	.word	0x000001a0
        /*0454*/ 	.short	0x0100
        /*0456*/ 	.byte	0x09
	.zero		1


	//   ....[52]....
        /*0458*/ 	.word	0x00000d70
        /*045c*/ 	.word	0x000000ff
        /*0460*/ 	.word	0x00000188
        /*0464*/ 	.short	0x0100
        /*0466*/ 	.byte	0x09
	.zero		1


	//   ....[53]....
        /*0468*/ 	.word	0x00000d80
        /*046c*/ 	.word	0x000000ff
        /*0470*/ 	.word	0x000001a8
        /*0474*/ 	.short	0x0100
        /*0476*/ 	.byte	0x09
	.zero		1


	//   ....[54]....
        /*0478*/ 	.word	0x00000e70
        /*047c*/ 	.word	0x000000ff
        /*0480*/ 	.word	0x000001b0
        /*0484*/ 	.short	0x0100
        /*0486*/ 	.byte	0x08
	.zero		1


	//   ....[55]....
        /*0488*/ 	.word	0x00000e80
        /*048c*/ 	.word	0x000000ff
        /*0490*/ 	.word	0x000001c0
        /*0494*/ 	.short	0x0100
        /*0496*/ 	.byte	0x08
	.zero		1


	//   ....[56]....
        /*0498*/ 	.word	0x00000e90
        /*049c*/ 	.word	0x000000ff
        /*04a0*/ 	.word	0x000001b8
        /*04a4*/ 	.short	0x0100
        /*04a6*/ 	.byte	0x08
	.zero		1


	//   ....[57]....
        /*04a8*/ 	.word	0x00000ea0
        /*04ac*/ 	.word	0x000000ff
        /*04b0*/ 	.word	0x000001c8
        /*04b4*/ 	.short	0x0100
        /*04b6*/ 	.byte	0x08
	.zero		1


	//   ....[58]....
        /*04b8*/ 	.word	0x00000f90
        /*04bc*/ 	.word	0x000000ff
        /*04c0*/ 	.word	0x000001d0
        /*04c4*/ 	.short	0x0100
        /*04c6*/ 	.byte	0x07
	.zero		1


	//   ....[59]....
        /*04c8*/ 	.word	0x000019a0
        /*04cc*/ 	.word	0x00000002
        /*04d0*/ 	.word	0x000001c0
        /*04d4*/ 	.short	0x010a
        /*04d6*/ 	.byte	0xff
	.zero		1


	//   ....[60]....
        /*04d8*/ 	.word	0x000019d0
        /*04dc*/ 	.word	0x00000002
        /*04e0*/ 	.word	0x000001b0
        /*04e4*/ 	.short	0x0101
        /*04e6*/ 	.byte	0xff
	.zero		1


	//   ....[61]....
        /*04e8*/ 	.word	0x00001aa0
        /*04ec*/ 	.word	0x000000ff
        /*04f0*/ 	.word	0x00000080
        /*04f4*/ 	.short	0x010a
        /*04f6*/ 	.byte	0x08
	.zero		1


	//   ....[62]....
        /*04f8*/ 	.word	0x00001ba0
        /*04fc*/ 	.word	0x000000ff
        /*0500*/ 	.word	0x00000080
        /*0504*/ 	.short	0x010a
        /*0506*/ 	.byte	0x21
	.zero		1


	//   ....[63]....
        /*0508*/ 	.word	0x00001d50
        /*050c*/ 	.word	0x000000ff
        /*0510*/ 	.word	0x00000080
        /*0514*/ 	.short	0x010a
        /*0516*/ 	.byte	0x08
	.zero		1


	//   ....[64]....
        /*0518*/ 	.word	0x00001e50
        /*051c*/ 	.word	0x000000ff
        /*0520*/ 	.word	0x00000148
        /*0524*/ 	.short	0x0101
        /*0526*/ 	.byte	0x06
	.zero		1


	//   ....[65]....
        /*0528*/ 	.word	0x00001e70
        /*052c*/ 	.word	0x000000ff
        /*0530*/ 	.word	0x00000080
        /*0534*/ 	.short	0x010a
        /*0536*/ 	.byte	0x08
	.zero		1


	//   ....[66]....
        /*0538*/ 	.word	0x00001ef0
        /*053c*/ 	.word	0x000000ff
        /*0540*/ 	.word	0x00000080
        /*0544*/ 	.short	0x010a
        /*0546*/ 	.byte	0x11
	.zero		1


	//   ....[67]....
        /*0548*/ 	.word	0x00002080
        /*054c*/ 	.word	0x000000ff
        /*0550*/ 	.word	0x00000080
        /*0554*/ 	.short	0x010a
        /*0556*/ 	.byte	0x08
	.zero		1


	//   ....[68]....
        /*0558*/ 	.word	0x000021d0
        /*055c*/ 	.word	0x00000002
        /*0560*/ 	.word	0x00000150
        /*0564*/ 	.short	0x010a
        /*0566*/ 	.byte	0xff
	.zero		1


	//   ....[69]....
        /*0568*/ 	.word	0x00002290
        /*056c*/ 	.word	0x00000002
        /*0570*/ 	.word	0x00000000
        /*0574*/ 	.short	0x0101
        /*0576*/ 	.byte	0xff
	.zero		1


	//   ....[70]....
        /*0578*/ 	.word	0x000027f0
        /*057c*/ 	.word	0x000000ff
        /*0580*/ 	.word	0x00000000
        /*0584*/ 	.short	0x010a
        /*0586*/ 	.byte	0x04
	.zero		1


	//   ....[71]....
        /*0588*/ 	.word	0x00002880
        /*058c*/ 	.word	0x000000ff
        /*0590*/ 	.word	0x00000000
        /*0594*/ 	.short	0x010a
        /*0596*/ 	.byte	0x04
	.zero		1


	//   ....[72]....
        /*0598*/ 	.word	0x00002910
        /*059c*/ 	.word	0x000000ff
        /*05a0*/ 	.word	0x00000000
        /*05a4*/ 	.short	0x010a
        /*05a6*/ 	.byte	0x04
	.zero		1


	//   ....[73]....
        /*05a8*/ 	.word	0x000029a0
        /*05ac*/ 	.word	0x000000ff
        /*05b0*/ 	.word	0x00000000
        /*05b4*/ 	.short	0x010a
        /*05b6*/ 	.byte	0x04
	.zero		1


	//   ....[74]....
        /*05b8*/ 	.word	0x00002a30
        /*05bc*/ 	.word	0x000000ff
        /*05c0*/ 	.word	0x00000000
        /*05c4*/ 	.short	0x010a
        /*05c6*/ 	.byte	0x04
	.zero		1


	//   ....[75]....
        /*05c8*/ 	.word	0x00002ac0
        /*05cc*/ 	.word	0x000000ff
        /*05d0*/ 	.word	0x00000000
        /*05d4*/ 	.short	0x010a
        /*05d6*/ 	.byte	0x04
	.zero		1


	//   ....[76]....
        /*05d8*/ 	.word	0x00002b50
        /*05dc*/ 	.word	0x000000ff
        /*05e0*/ 	.word	0x00000000
        /*05e4*/ 	.short	0x010a
        /*05e6*/ 	.byte	0x04
	.zero		1


	//   ....[77]....
        /*05e8*/ 	.word	0x00002be0
        /*05ec*/ 	.word	0x000000ff
        /*05f0*/ 	.word	0x00000000
        /*05f4*/ 	.short	0x010a
        /*05f6*/ 	.byte	0x04
	.zero		1


	//   ....[78]....
        /*05f8*/ 	.word	0x00002c70
        /*05fc*/ 	.word	0x000000ff
        /*0600*/ 	.word	0x00000000
        /*0604*/ 	.short	0x010a
        /*0606*/ 	.byte	0x04
	.zero		1


	//   ....[79]....
        /*0608*/ 	.word	0x00002d00
        /*060c*/ 	.word	0x000000ff
        /*0610*/ 	.word	0x00000000
        /*0614*/ 	.short	0x010a
        /*0616*/ 	.byte	0x04
	.zero		1


	//   ....[80]....
        /*0618*/ 	.word	0x00002d90
        /*061c*/ 	.word	0x000000ff
        /*0620*/ 	.word	0x00000000
        /*0624*/ 	.short	0x010a
        /*0626*/ 	.byte	0x04
	.zero		1


	//   ....[81]....
        /*0628*/ 	.word	0x00002e20
        /*062c*/ 	.word	0x000000ff
        /*0630*/ 	.word	0x00000000
        /*0634*/ 	.short	0x010a
        /*0636*/ 	.byte	0x04
	.zero		1


	//   ....[82]....
        /*0638*/ 	.word	0x00002eb0
        /*063c*/ 	.word	0x000000ff
        /*0640*/ 	.word	0x00000000
        /*0644*/ 	.short	0x010a
        /*0646*/ 	.byte	0x04
	.zero		1


	//   ....[83]....
        /*0648*/ 	.word	0x00002f40
        /*064c*/ 	.word	0x000000ff
        /*0650*/ 	.word	0x00000000
        /*0654*/ 	.short	0x010a
        /*0656*/ 	.byte	0x04
	.zero		1


	//   ....[84]....
        /*0658*/ 	.word	0x00002fd0
        /*065c*/ 	.word	0x000000ff
        /*0660*/ 	.word	0x00000000
        /*0664*/ 	.short	0x010a
        /*0666*/ 	.byte	0x04
	.zero		1


	//   ....[85]....
        /*0668*/ 	.word	0x00003070
        /*066c*/ 	.word	0x00000000
        /*0670*/ 	.word	0x00000000
        /*0674*/ 	.short	0x010a
        /*0676*/ 	.byte	0xff
	.zero		1


	//   ....[86]....
        /*0678*/ 	.word	0x000031a0
        /*067c*/ 	.word	0x00000000
        /*0680*/ 	.word	0x000001b0
        /*0684*/ 	.short	0x010a
        /*0686*/ 	.byte	0xff
	.zero		1


	//   ....[87]....
        /*0688*/ 	.word	0x00003210
        /*068c*/ 	.word	0x00000000
        /*0690*/ 	.word	0x00000000
        /*0694*/ 	.short	0x0101
        /*0696*/ 	.byte	0xff
	.zero		1


	//   ....[88]....
        /*0698*/ 	.word	0x00003230
        /*069c*/ 	.word	0x000000ff
        /*06a0*/ 	.word	0x00000160
        /*06a4*/ 	.short	0x010a
        /*06a6*/ 	.byte	0x05
	.zero		1


	//   ....[89]....
        /*06a8*/ 	.word	0x00003350
        /*06ac*/ 	.word	0x00000000
        /*06b0*/ 	.word	0x00000150
        /*06b4*/ 	.short	0x010a
        /*06b6*/ 	.byte	0xff
	.zero		1


	//   ....[90]....
        /*06b8*/ 	.word	0x00003450
        /*06bc*/ 	.word	0x00000000
        /*06c0*/ 	.word	0x00000000
        /*06c4*/ 	.short	0x0101
        /*06c6*/ 	.byte	0xff
	.zero		1


	//   ....[91]....
        /*06c8*/ 	.word	0x000034e0
        /*06cc*/ 	.word	0x000000ff
        /*06d0*/ 	.word	0x00000160
        /*06d4*/ 	.short	0x0106
        /*06d6*/ 	.byte	0x05
	.zero		1


	//   ....[92]....
        /*06d8*/ 	.word	0x00003500
        /*06dc*/ 	.word	0x000000ff
        /*06e0*/ 	.word	0x00000160
        /*06e4*/ 	.short	0x010a
        /*06e6*/ 	.byte	0x05
	.zero		1


	//   ....[93]....
        /*06e8*/ 	.word	0x00003590
        /*06ec*/ 	.word	0x000000ff
        /*06f0*/ 	.word	0x00000160
        /*06f4*/ 	.short	0x0106
        /*06f6*/ 	.byte	0x04
	.zero		1


	//   ....[94]....
        /*06f8*/ 	.word	0x000035d0
        /*06fc*/ 	.word	0x00000000
        /*0700*/ 	.word	0x00000160
        /*0704*/ 	.short	0x010a
        /*0706*/ 	.byte	0xff
	.zero		1


	//   ....[95]....
        /*0708*/ 	.word	0x00003810
        /*070c*/ 	.word	0x000000ff
        /*0710*/ 	.word	0x00000008
        /*0714*/ 	.short	0x010a
        /*0716*/ 	.byte	0x06
	.zero		1


	//   ....[96]....
        /*0718*/ 	.word	0x00003830
        /*071c*/ 	.word	0x000000ff
        /*0720*/ 	.word	0x00000008
        /*0724*/ 	.short	0x010a
        /*0726*/ 	.byte	0x06
	.zero		1


	//   ....[97]....
        /*0728*/ 	.word	0x000039c0
        /*072c*/ 	.word	0x000000ff
        /*0730*/ 	.word	0x00000008
        /*0734*/ 	.short	0x010a
        /*0736*/ 	.byte	0x06
	.zero		1


	//   ....[98]....
        /*0738*/ 	.word	0x000039e0
        /*073c*/ 	.word	0x000000ff
        /*0740*/ 	.word	0x00000008
        /*0744*/ 	.short	0x010a
        /*0746*/ 	.byte	0x06
	.zero		1


	//   ....[99]....
        /*0748*/ 	.word	0x00003aa0
        /*074c*/ 	.word	0x000000ff
        /*0750*/ 	.word	0x00000000
        /*0754*/ 	.short	0x0101
        /*0756*/ 	.byte	0x07
	.zero		1


	//   ....[100]....
        /*0758*/ 	.word	0x00003da0
        /*075c*/ 	.word	0x00000000
        /*0760*/ 	.word	0x00000150
        /*0764*/ 	.short	0x010a
        /*0766*/ 	.byte	0xff
	.zero		1


	//   ....[101]....
        /*0768*/ 	.word	0x00003e60
        /*076c*/ 	.word	0x00000000
        /*0770*/ 	.word	0x00000000
        /*0774*/ 	.short	0x0101
        /*0776*/ 	.byte	0xff
	.zero		1


	//   ....[102]....
        /*0778*/ 	.word	0x00003f20
        /*077c*/ 	.word	0x000000ff
        /*0780*/ 	.word	0x00000000
        /*0784*/ 	.short	0x010a
        /*0786*/ 	.byte	0x06
	.zero		1


	//   ....[103]....
        /*0788*/ 	.word	0x00003f30
        /*078c*/ 	.word	0x000000ff
        /*0790*/ 	.word	0x00000190
        /*0794*/ 	.short	0x010a
        /*0796*/ 	.byte	0x0a
	.zero		1


	//   ....[104]....
        /*0798*/ 	.word	0x00003fe0
        /*079c*/ 	.word	0x000000ff
        /*07a0*/ 	.word	0x00000000
        /*07a4*/ 	.short	0x010a
        /*07a6*/ 	.byte	0x09
	.zero		1


	//   ....[105]....
        /*07a8*/ 	.word	0x00004120
        /*07ac*/ 	.word	0x000000ff
        /*07b0*/ 	.word	0x00000000
        /*07b4*/ 	.short	0x010a
        /*07b6*/ 	.byte	0x06
	.zero		1


	//   ....[106]....
        /*07b8*/ 	.word	0x00004370
        /*07bc*/ 	.word	0x000000ff
        /*07c0*/ 	.word	0x00000000
        /*07c4*/ 	.short	0x010a
        /*07c6*/ 	.byte	0x07
	.zero		1


	//   ....[107]....
        /*07c8*/ 	.word	0x00004400
        /*07cc*/ 	.word	0x000000ff
        /*07d0*/ 	.word	0x00000000
        /*07d4*/ 	.short	0x010a
        /*07d6*/ 	.byte	0x07
	.zero		1


	//   ....[108]....
        /*07d8*/ 	.word	0x00004490
        /*07dc*/ 	.word	0x000000ff
        /*07e0*/ 	.word	0x00000000
        /*07e4*/ 	.short	0x010a
        /*07e6*/ 	.byte	0x07
	.zero		1


	//   ....[109]....
        /*07e8*/ 	.word	0x00004530
        /*07ec*/ 	.word	0x00000000
        /*07f0*/ 	.word	0x00000000
        /*07f4*/ 	.short	0x010a
        /*07f6*/ 	.byte	0xff
	.zero		1


	//   ....[110]....
        /*07f8*/ 	.word	0x00004570
        /*07fc*/ 	.word	0x00000000
        /*0800*/ 	.word	0x00000000
        /*0804*/ 	.short	0x010a
        /*0806*/ 	.byte	0xff
	.zero		1


	//   ....[111]....
        /*0808*/ 	.word	0x000045e0
        /*080c*/ 	.word	0x000000ff
        /*0810*/ 	.word	0x00000000
        /*0814*/ 	.short	0x0101
        /*0816*/ 	.byte	0x05
	.zero		1


	//   ....[112]....
        /*0818*/ 	.word	0x00004620
        /*081c*/ 	.word	0x000000ff
        /*0820*/ 	.word	0x000001d0
        /*0824*/ 	.short	0x010a
        /*0826*/ 	.byte	0x08
	.zero		1


	//   ....[113]....
        /*0828*/ 	.word	0x00004670
        /*082c*/ 	.word	0x000000ff
        /*0830*/ 	.word	0x00000000
        /*0834*/ 	.short	0x0101
        /*0836*/ 	.byte	0x05
	.zero		1


	//   ....[114]....
        /*0838*/ 	.word	0x00004ac0
        /*083c*/ 	.word	0x00000000
        /*0840*/ 	.word	0x00000150
        /*0844*/ 	.short	0x010a
        /*0846*/ 	.byte	0xff
	.zero		1


	//   ....[115]....
        /*0848*/ 	.word	0x00004b80
        /*084c*/ 	.word	0x00000000
        /*0850*/ 	.word	0x00000000
        /*0854*/ 	.short	0x0101
        /*0856*/ 	.byte	0xff
	.zero		1


	//   ....[116]....
        /*0858*/ 	.word	0x00004ea0
        /*085c*/ 	.word	0x000000ff
        /*0860*/ 	.word	0x00000148
        /*0864*/ 	.short	0x010a
        /*0866*/ 	.byte	0x07
	.zero		1


	//   ....[117]....
        /*0868*/ 	.word	0x00005090
        /*086c*/ 	.word	0x000000ff
        /*0870*/ 	.word	0x00000120
        /*0874*/ 	.short	0x010a
        /*0876*/ 	.byte	0x07
	.zero		1


	//   ....[118]....
        /*0878*/ 	.word	0x00005200
        /*087c*/ 	.word	0x000000ff
        /*0880*/ 	.word	0x00000100
        /*0884*/ 	.short	0x010b
        /*0886*/ 	.byte	0x07
	.zero		1


	//   ....[119]....
        /*0888*/ 	.word	0x00005210
        /*088c*/ 	.word	0x000000ff
        /*0890*/ 	.word	0x00000000
        /*0894*/ 	.short	0x0101
        /*0896*/ 	.byte	0x08
	.zero		1


	//   ....[120]....
        /*0898*/ 	.word	0x00005220
        /*089c*/ 	.word	0x000000ff
        /*08a0*/ 	.word	0x00000128
        /*08a4*/ 	.short	0x010a
        /*08a6*/ 	.byte	0x07
	.zero		1


	//   ....[121]....
        /*08a8*/ 	.word	0x00005370
        /*08ac*/ 	.word	0x000000ff
        /*08b0*/ 	.word	0x00000108
        /*08b4*/ 	.short	0x010b
        /*08b6*/ 	.byte	0x07
	.zero		1


	//   ....[122]....
        /*08b8*/ 	.word	0x00005380
        /*08bc*/ 	.word	0x000000ff
        /*08c0*/ 	.word	0x00000000
        /*08c4*/ 	.short	0x0101
        /*08c6*/ 	.byte	0x08
	.zero		1


	//   ....[123]....
        /*08c8*/ 	.word	0x00005390
        /*08cc*/ 	.word	0x000000ff
        /*08d0*/ 	.word	0x00000130
        /*08d4*/ 	.short	0x010a
        /*08d6*/ 	.byte	0x07
	.zero		1


	//   ....[124]....
        /*08d8*/ 	.word	0x00005510
        /*08dc*/ 	.word	0x000000ff
        /*08e0*/ 	.word	0x00000110
        /*08e4*/ 	.short	0x010b
        /*08e6*/ 	.byte	0x07
	.zero		1


	//   ....[125]....
        /*08e8*/ 	.word	0x00005550
        /*08ec*/ 	.word	0x000000ff
        /*08f0*/ 	.word	0x00000000
        /*08f4*/ 	.short	0x0101
        /*08f6*/ 	.byte	0x08
	.zero		1


	//   ....[126]....
        /*08f8*/ 	.word	0x00005590
        /*08fc*/ 	.word	0x000000ff
        /*0900*/ 	.word	0x00000138
        /*0904*/ 	.short	0x010a
        /*0906*/ 	.byte	0x07
	.zero		1


	//   ....[127]....
        /*0908*/ 	.word	0x000057d0
        /*090c*/ 	.word	0x000000ff
        /*0910*/ 	.word	0x00000118
        /*0914*/ 	.short	0x010b
        /*0916*/ 	.byte	0x07
	.zero		1


	//   ....[128]....
        /*0918*/ 	.word	0x000057f0
        /*091c*/ 	.word	0x000000ff
        /*0920*/ 	.word	0x00000000
        /*0924*/ 	.short	0x0101
        /*0926*/ 	.byte	0x0d
	.zero		1


	//   ....[129]....
        /*0928*/ 	.word	0x00005820
        /*092c*/ 	.word	0x000000ff
        /*0930*/ 	.word	0x00000120
        /*0934*/ 	.short	0x010a
        /*0936*/ 	.byte	0x07
	.zero		1


	//   ....[130]....
        /*0938*/ 	.word	0x00005840
        /*093c*/ 	.word	0x000000ff
        /*0940*/ 	.word	0x00000128
        /*0944*/ 	.short	0x010a
        /*0946*/ 	.byte	0x07
	.zero		1


	//   ....[131]....
        /*0948*/ 	.word	0x00005860
        /*094c*/ 	.word	0x000000ff
        /*0950*/ 	.word	0x00000130
        /*0954*/ 	.short	0x010a
        /*0956*/ 	.byte	0x07
	.zero		1


	//   ....[132]....
        /*0958*/ 	.word	0x000058a0
        /*095c*/ 	.word	0x00000000
        /*0960*/ 	.word	0x00000138
        /*0964*/ 	.short	0x010a
        /*0966*/ 	.byte	0xff
	.zero		1


	//   ....[133]....
        /*0968*/ 	.word	0x00005bd0
        /*096c*/ 	.word	0x00000000
        /*0970*/ 	.word	0x00000150
        /*0974*/ 	.short	0x010a
        /*0976*/ 	.byte	0xff
	.zero		1


	//   ....[134]....
        /*0978*/ 	.word	0x00005ce0
        /*097c*/ 	.word	0x00000000
        /*0980*/ 	.word	0x00000000
        /*0984*/ 	.short	0x0101
        /*0986*/ 	.byte	0xff
	.zero		1


	//   ....[135]....
        /*0988*/ 	.word	0x00006730
        /*098c*/ 	.word	0x000000ff
        /*0990*/ 	.word	0x00000100
        /*0994*/ 	.short	0x010a
        /*0996*/ 	.byte	0x30
	.zero		1


	//   ....[136]....
        /*0998*/ 	.word	0x00006770
        /*099c*/ 	.word	0x00000070
        /*09a0*/ 	.word	0x00000170
        /*09a4*/ 	.short	0x010a
        /*09a6*/ 	.byte	0xff
	.zero		1


	//   ....[137]....
        /*09a8*/ 	.word	0x00006860
        /*09ac*/ 	.word	0x000000ff
        /*09b0*/ 	.word	0x00000100
        /*09b4*/ 	.short	0x010a
        /*09b6*/ 	.byte	0x30
	.zero		1


	//   ....[138]....
        /*09b8*/ 	.word	0x00006950
        /*09bc*/ 	.word	0x00000070
        /*09c0*/ 	.word	0x00000170
        /*09c4*/ 	.short	0x010a
        /*09c6*/ 	.byte	0xff
	.zero		1


	//   ....[139]....
        /*09c8*/ 	.word	0x00007420
        /*09cc*/ 	.word	0x00000000
        /*09d0*/ 	.word	0x00000000
        /*09d4*/ 	.short	0x0101
        /*09d6*/ 	.byte	0xff
	.zero		1


	//   ....[140]....
        /*09d8*/ 	.word	0x00007430
        /*09dc*/ 	.word	0x00000002
        /*09e0*/ 	.word	0x00000100
        /*09e4*/ 	.short	0x010a
        /*09e6*/ 	.byte	0xff
	.zero		1


	//   ....[141]....
        /*09e8*/ 	.word	0x00007510
        /*09ec*/ 	.word	0x00000002
        /*09f0*/ 	.word	0x00000100
        /*09f4*/ 	.short	0x010a
        /*09f6*/ 	.byte	0xff
	.zero		1


	//   ....[142]....
        /*09f8*/ 	.word	0x00008070
        /*09fc*/ 	.word	0x0000003f
        /*0a00*/ 	.word	0x00000000
        /*0a04*/ 	.short	0x0101
        /*0a06*/ 	.byte	0xff
	.zero		1


	//   ....[143]....
        /*0a08*/ 	.word	0x00008090
        /*0a0c*/ 	.word	0x00000000
        /*0a10*/ 	.word	0x00000100
        /*0a14*/ 	.short	0x010a
        /*0a16*/ 	.byte	0xff
	.zero		1


	//   ....[144]....
        /*0a18*/ 	.word	0x00008160
        /*0a1c*/ 	.word	0x00000000
        /*0a20*/ 	.word	0x00000100
        /*0a24*/ 	.short	0x010a
        /*0a26*/ 	.byte	0xff
	.zero		1


	//   ....[145]....
        /*0a28*/ 	.word	0x00008cc0
        /*0a2c*/ 	.word	0x0000003f
        /*0a30*/ 	.word	0x00000000
        /*0a34*/ 	.short	0x0101
        /*0a36*/ 	.byte	0xff
	.zero		1


	//   ....[146]....
        /*0a38*/ 	.word	0x00008ce0
        /*0a3c*/ 	.word	0x00000000
        /*0a40*/ 	.word	0x00000100
        /*0a44*/ 	.short	0x010a
        /*0a46*/ 	.byte	0xff
	.zero		1


	//   ....[147]....
        /*0a48*/ 	.word	0x00008db0
        /*0a4c*/ 	.word	0x00000000
        /*0a50*/ 	.word	0x00000100
        /*0a54*/ 	.short	0x010a
        /*0a56*/ 	.byte	0xff
	.zero		1


	//   ....[148]....
        /*0a58*/ 	.word	0x00009080
        /*0a5c*/ 	.word	0x00000070
        /*0a60*/ 	.word	0x00000000
        /*0a64*/ 	.short	0x0101
        /*0a66*/ 	.byte	0xff
	.zero		1


	//   ....[149]....
        /*0a68*/ 	.word	0x00009960
        /*0a6c*/ 	.word	0x00000000
        /*0a70*/ 	.word	0x00000000
        /*0a74*/ 	.short	0x0101
        /*0a76*/ 	.byte	0xff
	.zero		1


	//   ....[150]....
        /*0a78*/ 	.word	0x00009bd0
        /*0a7c*/ 	.word	0x000000ff
        /*0a80*/ 	.word	0x00000000
        /*0a84*/ 	.short	0x0101
        /*0a86*/ 	.byte	0x04
	.zero		1


	//   ....[151]....
        /*0a88*/ 	.word	0x00009bf0
        /*0a8c*/ 	.word	0x00000002
        /*0a90*/ 	.word	0x000001c0
        /*0a94*/ 	.short	0x010a
        /*0a96*/ 	.byte	0xff
	.zero		1


	//   ....[152]....
        /*0a98*/ 	.word	0x00009c50
        /*0a9c*/ 	.word	0x00000002
        /*0aa0*/ 	.word	0x00000080
        /*0aa4*/ 	.short	0x010a
        /*0aa6*/ 	.byte	0xff
	.zero		1


	//   ....[153]....
        /*0aa8*/ 	.word	0x00009cb0
        /*0aac*/ 	.word	0x00000002
        /*0ab0*/ 	.word	0x00000080
        /*0ab4*/ 	.short	0x010a
        /*0ab6*/ 	.byte	0xff
	.zero		1


	//   ....[154]....
        /*0ab8*/ 	.word	0x00009d00
        /*0abc*/ 	.word	0x00000002
        /*0ac0*/ 	.word	0x00000150
        /*0ac4*/ 	.short	0x010a
        /*0ac6*/ 	.byte	0xff
	.zero		1


	//   ....[155]....
        /*0ac8*/ 	.word	0x00009d60
        /*0acc*/ 	.word	0x00000000
        /*0ad0*/ 	.word	0x00000000
        /*0ad4*/ 	.short	0x010a
        /*0ad6*/ 	.byte	0xff
	.zero		1


	//   ....[156]....
        /*0ad8*/ 	.word	0x00009dc0
        /*0adc*/ 	.word	0x00000000
        /*0ae0*/ 	.word	0x00000000
        /*0ae4*/ 	.short	0x010a
        /*0ae6*/ 	.byte	0xff
	.zero		1


	//   ....[157]....
        /*0ae8*/ 	.word	0x00009e20
        /*0aec*/ 	.word	0x00000000
        /*0af0*/ 	.word	0x00000000
        /*0af4*/ 	.short	0x010a
        /*0af6*/ 	.byte	0xff
	.zero		1


	//   ....[158]....
        /*0af8*/ 	.word	0x00009e80
        /*0afc*/ 	.word	0x00000000
        /*0b00*/ 	.word	0x00000000
        /*0b04*/ 	.short	0x010a
        /*0b06*/ 	.byte	0xff
	.zero		1


	//   ....[159]....
        /*0b08*/ 	.word	0x00009ee0
        /*0b0c*/ 	.word	0x00000000
        /*0b10*/ 	.word	0x00000000
        /*0b14*/ 	.short	0x010a
        /*0b16*/ 	.byte	0xff
	.zero		1


	//   ....[160]....
        /*0b18*/ 	.word	0x00009f40
        /*0b1c*/ 	.word	0x00000000
        /*0b20*/ 	.word	0x00000000
        /*0b24*/ 	.short	0x010a
        /*0b26*/ 	.byte	0xff
	.zero		1


	//   ....[161]....
        /*0b28*/ 	.word	0x00009fa0
        /*0b2c*/ 	.word	0x00000000
        /*0b30*/ 	.word	0x00000000
        /*0b34*/ 	.short	0x010a
        /*0b36*/ 	.byte	0xff
	.zero		1


	//   ....[162]....
        /*0b38*/ 	.word	0x0000a000
        /*0b3c*/ 	.word	0x00000000
        /*0b40*/ 	.word	0x00000000
        /*0b44*/ 	.short	0x010a
        /*0b46*/ 	.byte	0xff
	.zero		1


	//   ....[163]....
        /*0b48*/ 	.word	0x0000a060
        /*0b4c*/ 	.word	0x00000000
        /*0b50*/ 	.word	0x00000000
        /*0b54*/ 	.short	0x010a
        /*0b56*/ 	.byte	0xff
	.zero		1


	//   ....[164]....
        /*0b58*/ 	.word	0x0000a0c0
        /*0b5c*/ 	.word	0x00000000
        /*0b60*/ 	.word	0x00000000
        /*0b64*/ 	.short	0x010a
        /*0b66*/ 	.byte	0xff
	.zero		1


	//   ....[165]....
        /*0b68*/ 	.word	0x0000a120
        /*0b6c*/ 	.word	0x00000000
        /*0b70*/ 	.word	0x00000000
        /*0b74*/ 	.short	0x010a
        /*0b76*/ 	.byte	0xff
	.zero		1


	//   ....[166]....
        /*0b78*/ 	.word	0x0000a180
        /*0b7c*/ 	.word	0x00000000
        /*0b80*/ 	.word	0x00000000
        /*0b84*/ 	.short	0x010a
        /*0b86*/ 	.byte	0xff
	.zero		1


	//   ....[167]....
        /*0b88*/ 	.word	0x0000a1e0
        /*0b8c*/ 	.word	0x00000000
        /*0b90*/ 	.word	0x00000000
        /*0b94*/ 	.short	0x010a
        /*0b96*/ 	.byte	0xff
	.zero		1


	//   ....[168]....
        /*0b98*/ 	.word	0x0000a240
        /*0b9c*/ 	.word	0x00000000
        /*0ba0*/ 	.word	0x00000000
        /*0ba4*/ 	.short	0x010a
        /*0ba6*/ 	.byte	0xff
	.zero		1


	//   ....[169]....
        /*0ba8*/ 	.word	0x0000a2a0
        /*0bac*/ 	.word	0x00000000
        /*0bb0*/ 	.word	0x00000000
        /*0bb4*/ 	.short	0x010a
        /*0bb6*/ 	.byte	0xff
	.zero		1


	//   ....[170]....
        /*0bb8*/ 	.word	0x0000a2f0
        /*0bbc*/ 	.word	0x00000000
        /*0bc0*/ 	.word	0x000001b0
        /*0bc4*/ 	.short	0x010a
        /*0bc6*/ 	.byte	0xff
	.zero		1


	//   ....[171]....
        /*0bc8*/ 	.word	0x0000a350
        /*0bcc*/ 	.word	0x00000000
        /*0bd0*/ 	.word	0x00000160
        /*0bd4*/ 	.short	0x010a
        /*0bd6*/ 	.byte	0xff
	.zero		1


	//   ....[172]....
        /*0bd8*/ 	.word	0x0000a3a0
        /*0bdc*/ 	.word	0x00000000
        /*0be0*/ 	.word	0x00000150
        /*0be4*/ 	.short	0x010a
        /*0be6*/ 	.byte	0xff
	.zero		1


	//   ....[173]....
        /*0be8*/ 	.word	0x0000a400
        /*0bec*/ 	.word	0x00000000
        /*0bf0*/ 	.word	0x00000160
        /*0bf4*/ 	.short	0x010a
        /*0bf6*/ 	.byte	0xff
	.zero		1


	//   ....[174]....
        /*0bf8*/ 	.word	0x0000a460
        /*0bfc*/ 	.word	0x00000004
        /*0c00*/ 	.word	0x00000008
        /*0c04*/ 	.short	0x010a
        /*0c06*/ 	.byte	0xff
	.zero		1


	//   ....[175]....
        /*0c08*/ 	.word	0x0000a540
        /*0c0c*/ 	.word	0x00000002
        /*0c10*/ 	.word	0x00000008
        /*0c14*/ 	.short	0x010a
        /*0c16*/ 	.byte	0xff
	.zero		1


	//   ....[176]....
        /*0c18*/ 	.word	0x0000a590
        /*0c1c*/ 	.word	0x00000000
        /*0c20*/ 	.word	0x00000150
        /*0c24*/ 	.short	0x010a
        /*0c26*/ 	.byte	0xff
	.zero		1


	//   ....[177]....
        /*0c28*/ 	.word	0x0000a5f0
        /*0c2c*/ 	.word	0x00000000
        /*0c30*/ 	.word	0x00000190
        /*0c34*/ 	.short	0x010a
        /*0c36*/ 	.byte	0xff
	.zero		1


	//   ....[178]....
        /*0c38*/ 	.word	0x0000a650
        /*0c3c*/ 	.word	0x00000000
        /*0c40*/ 	.word	0x00000000
        /*0c44*/ 	.short	0x010a
        /*0c46*/ 	.byte	0xff
	.zero		1


	//   ....[179]....
        /*0c48*/ 	.word	0x0000a6b0
        /*0c4c*/ 	.word	0x00000000
        /*0c50*/ 	.word	0x00000000
        /*0c54*/ 	.short	0x010a
        /*0c56*/ 	.byte	0xff
	.zero		1


	//   ....[180]....
        /*0c58*/ 	.word	0x0000a710
        /*0c5c*/ 	.word	0x00000000
        /*0c60*/ 	.word	0x00000000
        /*0c64*/ 	.short	0x010a
        /*0c66*/ 	.byte	0xff
	.zero		1


	//   ....[181]....
        /*0c68*/ 	.word	0x0000a770
        /*0c6c*/ 	.word	0x00000000
        /*0c70*/ 	.word	0x00000000
        /*0c74*/ 	.short	0x010a
        /*0c76*/ 	.byte	0xff
	.zero		1


	//   ....[182]....
        /*0c78*/ 	.word	0x0000a7d0
        /*0c7c*/ 	.word	0x00000000
        /*0c80*/ 	.word	0x000001d0
        /*0c84*/ 	.short	0x010a
        /*0c86*/ 	.byte	0xff
	.zero		1


	//   ....[183]....
        /*0c88*/ 	.word	0x0000a820
        /*0c8c*/ 	.word	0x00000000
        /*0c90*/ 	.word	0x00000150
        /*0c94*/ 	.short	0x010a
        /*0c96*/ 	.byte	0xff
	.zero		1


	//   ....[184]....
        /*0c98*/ 	.word	0x0000a880
        /*0c9c*/ 	.word	0x00000000
        /*0ca0*/ 	.word	0x00000148
        /*0ca4*/ 	.short	0x010a
        /*0ca6*/ 	.byte	0xff
	.zero		1


	//   ....[185]....
        /*0ca8*/ 	.word	0x0000a8e0
        /*0cac*/ 	.word	0x00000000
        /*0cb0*/ 	.word	0x00000120
        /*0cb4*/ 	.short	0x010a
        /*0cb6*/ 	.byte	0xff
	.zero		1


	//   ....[186]....
        /*0cb8*/ 	.word	0x0000a940
        /*0cbc*/ 	.word	0x00000000
        /*0cc0*/ 	.word	0x00000128
        /*0cc4*/ 	.short	0x010a
        /*0cc6*/ 	.byte	0xff
	.zero		1


	//   ....[187]....
        /*0cc8*/ 	.word	0x0000a9a0
        /*0ccc*/ 	.word	0x00000000
        /*0cd0*/ 	.word	0x00000130
        /*0cd4*/ 	.short	0x010a
        /*0cd6*/ 	.byte	0xff
	.zero		1


	//   ....[188]....
        /*0cd8*/ 	.word	0x0000aa00
        /*0cdc*/ 	.word	0x00000000
        /*0ce0*/ 	.word	0x00000138
        /*0ce4*/ 	.short	0x010a
        /*0ce6*/ 	.byte	0xff
	.zero		1


	//   ....[189]....
        /*0ce8*/ 	.word	0x0000aa60
        /*0cec*/ 	.word	0x00000000
        /*0cf0*/ 	.word	0x00000120
        /*0cf4*/ 	.short	0x010a
        /*0cf6*/ 	.byte	0xff
	.zero		1


	//   ....[190]....
        /*0cf8*/ 	.word	0x0000aac0
        /*0cfc*/ 	.word	0x00000000
        /*0d00*/ 	.word	0x00000128
        /*0d04*/ 	.short	0x010a
        /*0d06*/ 	.byte	0xff
	.zero		1


	//   ....[191]....
        /*0d08*/ 	.word	0x0000ab20
        /*0d0c*/ 	.word	0x00000000
        /*0d10*/ 	.word	0x00000130
        /*0d14*/ 	.short	0x010a
        /*0d16*/ 	.byte	0xff
	.zero		1


	//   ....[192]....
        /*0d18*/ 	.word	0x0000ab70
        /*0d1c*/ 	.word	0x00000000
        /*0d20*/ 	.word	0x00000150
        /*0d24*/ 	.short	0x010a
        /*0d26*/ 	.byte	0xff
	.zero		1


	//   ....[193]....
        /*0d28*/ 	.word	0x0000abd0
        /*0d2c*/ 	.word	0x00000002
        /*0d30*/ 	.word	0x00000100
        /*0d34*/ 	.short	0x010a
        /*0d36*/ 	.byte	0xff
	.zero		1


	//   ....[194]....
        /*0d38*/ 	.word	0x0000ac20
        /*0d3c*/ 	.word	0x00000070
        /*0d40*/ 	.word	0x00000170
        /*0d44*/ 	.short	0x010a
        /*0d46*/ 	.byte	0xff
	.zero		1


	//   ....[195]....
        /*0d48*/ 	.word	0x0000ac70
        /*0d4c*/ 	.word	0x00000002
        /*0d50*/ 	.word	0x00000100
        /*0d54*/ 	.short	0x010a
        /*0d56*/ 	.byte	0xff
	.zero		1


	//   ....[196]....
        /*0d58*/ 	.word	0x0000acc0
        /*0d5c*/ 	.word	0x00000000
        /*0d60*/ 	.word	0x00000100
        /*0d64*/ 	.short	0x010a
        /*0d66*/ 	.byte	0xff
	.zero		1


	//   ....[197]....
        /*0d68*/ 	.word	0x0000ad10
        /*0d6c*/ 	.word	0x00000000
        /*0d70*/ 	.word	0x00000100
        /*0d74*/ 	.short	0x010a
        /*0d76*/ 	.byte	0xff
	.zero		1


	//----- nvinfo : EIATTR_NUM_MBARRIERS
	.align		4
.L_47:
        /*0d78*/ 	.byte	0x03, 0x38
        /*0d7a*/ 	.short	0x003b


	//----- nvinfo : EIATTR_EXIT_INSTR_OFFSETS
	.align		4
        /*0d7c*/ 	.byte	0x04, 0x1c
        /*0d7e*/ 	.short	(.L_49 - .L_48)


	//   ....[0]....
.L_48:
        /*0d80*/ 	.word	0x000030a0


	//   ....[1]....
        /*0d84*/ 	.word	0x000035a0


	//   ....[2]....
        /*0d88*/ 	.word	0x00003600


	//   ....[3]....
        /*0d8c*/ 	.word	0x000048a0


	//   ....[4]....
        /*0d90*/ 	.word	0x000058d0


	//   ....[5]....
        /*0d94*/ 	.word	0x00005910


	//   ....[6]....
        /*0d98*/ 	.word	0x00009ac0


	//   ....[7]....
        /*0d9c*/ 	.word	0x00009b40


	//   ....[8]....
        /*0da0*/ 	.word	0x00009b70


	//   ....[9]....
        /*0da4*/ 	.word	0x00009be0


	//----- nvinfo : EIATTR_MAX_THREADS
	.align		4
.L_49:
        /*0da8*/ 	.byte	0x04, 0x05
        /*0daa*/ 	.short	(.L_51 - .L_50)
.L_50:
        /*0dac*/ 	.word	0x00000100
        /*0db0*/ 	.word	0x00000001
        /*0db4*/ 	.word	0x00000001


	//----- nvinfo : EIATTR_CRS_STACK_SIZE
	.align		4
.L_51:
        /*0db8*/ 	.byte	0x04, 0x1e
        /*0dba*/ 	.short	(.L_53 - .L_52)
.L_52:
        /*0dbc*/ 	.word	0x00000000


	//----- nvinfo : EIATTR_CBANK_PARAM_SIZE
	.align		4
.L_53:
        /*0dc0*/ 	.byte	0x03, 0x19
        /*0dc2*/ 	.short	0x0800


	//----- nvinfo : EIATTR_PARAM_CBANK
	.align		4
        /*0dc4*/ 	.byte	0x04, 0x0a
        /*0dc6*/ 	.short	(.L_55 - .L_54)
	.align		4
.L_54:
        /*0dc8*/ 	.word	index@(.nv.constant0._ZN7cutlass13device_kernelINS_4gemm6kernel13GemmUniversalIN4cute5tupleIJiiiiEEENS1_10collective13CollectiveMmaINS1_35MainloopSm100TmaUmmaWarpSpecializedILi16ELi2ELi4ENS5_IJNS4_1CILi2EEENSA_ILi1EEESC_EEEEENS5_IJNSA_ILi256EEENSA_ILi128EEENSA_ILi32EEEEEENS_6half_tENS5_IJlSC_lEEESJ_SK_NS4_8TiledMMAINS4_8MMA_AtomIJNS4_26SM100_MMA_F16BF16_2x1SM_SSISJ_SJ_fLi256ELi128ELNS4_4UMMA5MajorE0ELSP_0ELNSO_7ScaleInE0ELSQ_0EEEEEENS4_6LayoutINS5_IJSC_SC_SC_EEENS5_IJNSA_ILi0EEESV_SV_EEEEENS5_IJNS4_10UnderscoreESY_SY_EEEEENS4_18SM100_TMA_2SM_LOADENS4_14ComposedLayoutINS4_7SwizzleILi2ELi4ELi3EEENS4_18smem_ptr_flag_bitsILi16EEENST_INS5_IJNSA_ILi8EEESH_EEENS5_IJSH_SC_EEEEEEEvNS4_8identityES11_S1B_vS1C_EENS_8epilogue10collective18CollectiveEpilogueINS1E_23Sm100TmaWarpSpecializedILi4ELi2ELi32ELb1ELb0EEEJNS5_IJSG_SG_SH_EEENS5_IJNST_ISG_SC_EENST_ISH_SC_EEEEESJ_SK_SJ_SK_NS1E_6fusion15FusionCallbacksIS1I_NS1N_17LinearCombinationISJ_fSJ_fLNS_15FloatRoundStyleE2EEES1J_S1M_JEEENS4_5SM1004TMEM4LOAD26SM100_TMEM_LOAD_32dp32b32xENS4_13SM90_TMA_LOADES1B_NS4_39AutoVectorizingCopyWithAssumedAlignmentILi128EEENS4_14SM90_TMA_STOREES1B_S1Z_S1Z_EEEvvEEEEvNT_6ParamsE)
        /*0dcc*/ 	.short	0x0380
        /*0dce*/ 	.short	0x0800


	//----- nvinfo : EIATTR_SW_WAR
	.align		4
.L_55:
        /*0dd0*/ 	.byte	0x04, 0x36
        /*0dd2*/ 	.short	(.L_57 - .L_56)
.L_56:
        /*0dd4*/ 	.word	0x00000008
.L_57:


//--------------------- .nv.callgraph             --------------------------
	.section	.nv.callgraph,"",@"SHT_CUDA_CALLGRAPH"
	.align	4
	.sectionentsize	8
	.align		4
        /*0000*/ 	.word	0x00000000
	.align		4
        /*0004*/ 	.word	0xffffffff
	.align		4
        /*0008*/ 	.word	index@(_ZN7cutlass13device_kernelINS_4gemm6kernel13GemmUniversalIN4cute5tupleIJiiiiEEENS1_10collective13CollectiveMmaINS1_35MainloopSm100TmaUmmaWarpSpecializedILi16ELi2ELi4ENS5_IJNS4_1CILi2EEENSA_ILi1EEESC_EEEEENS5_IJNSA_ILi256EEENSA_ILi128EEENSA_ILi32EEEEEENS_6half_tENS5_IJlSC_lEEESJ_SK_NS4_8TiledMMAINS4_8MMA_AtomIJNS4_26SM100_MMA_F16BF16_2x1SM_SSISJ_SJ_fLi256ELi128ELNS4_4UMMA5MajorE0ELSP_0ELNSO_7ScaleInE0ELSQ_0EEEEEENS4_6LayoutINS5_IJSC_SC_SC_EEENS5_IJNSA_ILi0EEESV_SV_EEEEENS5_IJNS4_10UnderscoreESY_SY_EEEEENS4_18SM100_TMA_2SM_LOADENS4_14ComposedLayoutINS4_7SwizzleILi2ELi4ELi3EEENS4_18smem_ptr_flag_bitsILi16EEENST_INS5_IJNSA_ILi8EEESH_EEENS5_IJSH_SC_EEEEEEEvNS4_8identityES11_S1B_vS1C_EENS_8epilogue10collective18CollectiveEpilogueINS1E_23Sm100TmaWarpSpecializedILi4ELi2ELi32ELb1ELb0EEEJNS5_IJSG_SG_SH_EEENS5_IJNST_ISG_SC_EENST_ISH_SC_EEEEESJ_SK_SJ_SK_NS1E_6fusion15FusionCallbacksIS1I_NS1N_17LinearCombinationISJ_fSJ_fLNS_15FloatRoundStyleE2EEES1J_S1M_JEEENS4_5SM1004TMEM4LOAD26SM100_TMEM_LOAD_32dp32b32xENS4_13SM90_TMA_LOADES1B_NS4_39AutoVectorizingCopyWithAssumedAlignmentILi128EEENS4_14SM90_TMA_STOREES1B_S1Z_S1Z_EEEvvEEEEvNT_6ParamsE)
	.align		4
        /*000c*/ 	.word	index@(__assertfail)
	.align		4
        /*0010*/ 	.word	0x00000000
	.align		4
        /*0014*/ 	.word	0xfffffffe
	.align		4
        /*0018*/ 	.word	0x00000000
	.align		4
        /*001c*/ 	.word	0xfffffffd
	.align		4
        /*0020*/ 	.word	0x00000000
	.align		4
        /*0024*/ 	.word	0xfffffffc


//--------------------- .nv.constant4             --------------------------
	.section	.nv.constant4,"a",@progbits
	.align	8
	.align		8
.nv.constant4:
        /*0000*/ 	.dword	__assertfail
	.align		8
        /*0008*/ 	.dword	__unnamed_1
	.align		8
        /*0010*/ 	.dword	__unnamed_2
	.align		8
        /*0018*/ 	.dword	_ZN39_INTERNAL_5903599d_4_k_cu_5860f349_77714cuda3std3__45__cpo5beginE
	.align		8
        /*0020*/ 	.dword	_ZN39_INTERNAL_5903599d_4_k_cu_5860f349_77714cuda3std3__45__cpo3endE
	.align		8
        /*0028*/ 	.dword	_ZN39_INTERNAL_5903599d_4_k_cu_5860f349_77714cuda3std3__45__cpo6cbeginE
	.align		8
        /*0030*/ 	.dword	_ZN39_INTERNAL_5903599d_4_k_cu_5860f349_77714cuda3std3__45__cpo4cendE
	.align		8
        /*0038*/ 	.dword	_ZN39_INTERNAL_5903599d_4_k_cu_5860f349_77714cuda3std3__441_GLOBAL__N__5903599d_4_k_cu_5860f349_77716ignoreE
	.align		8
        /*0040*/ 	.dword	_ZN39_INTERNAL_5903599d_4_k_cu_5860f349_77714cuda3std3__419piecewise_constructE
	.align		8
        /*0048*/ 	.dword	_ZN39_INTERNAL_5903599d_4_k_cu_5860f349_77714cuda3std3__48in_placeE
	.align		8
        /*0050*/ 	.dword	_ZN39_INTERNAL_5903599d_4_k_cu_5860f349_77714cuda3std6ranges3__45__cpo4swapE
	.align		8
        /*0058*/ 	.dword	_ZN39_INTERNAL_5903599d_4_k_cu_5860f349_77714cuda3std6ranges3__45__cpo9iter_moveE
	.align		8
        /*0060*/ 	.dword	_ZN39_INTERNAL_5903599d_4_k_cu_5860f349_77714cute7productE
	.align		8
        /*0068*/ 	.dword	_ZN39_INTERNAL_5903599d_4_k_cu_5860f349_77714cute1_E
	.align		8
        /*0070*/ 	.dword	$str$25
	.align		8
        /*0078*/ 	.dword	$str$26
	.align		8
        /*0080*/ 	.dword	$str$27
	.align		8
        /*0088*/ 	.dword	$str$28


//--------------------- .text._ZN7cutlass13device_kernelINS_4gemm6kernel13GemmUniversalIN4cute5tupleIJiiiiEEENS1_10collective13CollectiveMmaINS1_35MainloopSm100TmaUmmaWarpSpecializedILi16ELi2ELi4ENS5_IJNS4_1CILi2EEENSA_ILi1EEESC_EEEEENS5_IJNSA_ILi256EEENSA_ILi128EEENSA_ILi32EEEEEENS_6half_tENS5_IJlSC_lEEESJ_SK_NS4_8TiledMMAINS4_8MMA_AtomIJNS4_26SM100_MMA_F16BF16_2x1SM_SSISJ_SJ_fLi256ELi128ELNS4_4UMMA5MajorE0ELSP_0ELNSO_7ScaleInE0ELSQ_0EEEEEENS4_6LayoutINS5_IJSC_SC_SC_EEENS5_IJNSA_ILi0EEESV_SV_EEEEENS5_IJNS4_10UnderscoreESY_SY_EEEEENS4_18SM100_TMA_2SM_LOADENS4_14ComposedLayoutINS4_7SwizzleILi2ELi4ELi3EEENS4_18smem_ptr_flag_bitsILi16EEENST_INS5_IJNSA_ILi8EEESH_EEENS5_IJSH_SC_EEEEEEEvNS4_8identityES11_S1B_vS1C_EENS_8epilogue10collective18CollectiveEpilogueINS1E_23Sm100TmaWarpSpecializedILi4ELi2ELi32ELb1ELb0EEEJNS5_IJSG_SG_SH_EEENS5_IJNST_ISG_SC_EENST_ISH_SC_EEEEESJ_SK_SJ_SK_NS1E_6fusion15FusionCallbacksIS1I_NS1N_17LinearCombinationISJ_fSJ_fLNS_15FloatRoundStyleE2EEES1J_S1M_JEEENS4_5SM1004TMEM4LOAD26SM100_TMEM_LOAD_32dp32b32xENS4_13SM90_TMA_LOADES1B_NS4_39AutoVectorizingCopyWithAssumedAlignmentILi128EEENS4_14SM90_TMA_STOREES1B_S1Z_S1Z_EEEvvEEEEvNT_6ParamsE --------------------------
	.section	.text._ZN7cutlass13device_kernelINS_4gemm6kernel13GemmUniversalIN4cute5tupleIJiiiiEEENS1_10collective13CollectiveMmaINS1_35MainloopSm100TmaUmmaWarpSpecializedILi16ELi2ELi4ENS5_IJNS4_1CILi2EEENSA_ILi1EEESC_EEEEENS5_IJNSA_ILi256EEENSA_ILi128EEENSA_ILi32EEEEEENS_6half_tENS5_IJlSC_lEEESJ_SK_NS4_8TiledMMAINS4_8MMA_AtomIJNS4_26SM100_MMA_F16BF16_2x1SM_SSISJ_SJ_fLi256ELi128ELNS4_4UMMA5MajorE0ELSP_0ELNSO_7ScaleInE0ELSQ_0EEEEEENS4_6LayoutINS5_IJSC_SC_SC_EEENS5_IJNSA_ILi0EEESV_SV_EEEEENS5_IJNS4_10UnderscoreESY_SY_EEEEENS4_18SM100_TMA_2SM_LOADENS4_14ComposedLayoutINS4_7SwizzleILi2ELi4ELi3EEENS4_18smem_ptr_flag_bitsILi16EEENST_INS5_IJNSA_ILi8EEESH_EEENS5_IJSH_SC_EEEEEEEvNS4_8identityES11_S1B_vS1C_EENS_8epilogue10collective18CollectiveEpilogueINS1E_23Sm100TmaWarpSpecializedILi4ELi2ELi32ELb1ELb0EEEJNS5_IJSG_SG_SH_EEENS5_IJNST_ISG_SC_EENST_ISH_SC_EEEEESJ_SK_SJ_SK_NS1E_6fusion15FusionCallbacksIS1I_NS1N_17LinearCombinationISJ_fSJ_fLNS_15FloatRoundStyleE2EEES1J_S1M_JEEENS4_5SM1004TMEM4LOAD26SM100_TMEM_LOAD_32dp32b32xENS4_13SM90_TMA_LOADES1B_NS4_39AutoVectorizingCopyWithAssumedAlignmentILi128EEENS4_14SM90_TMA_STOREES1B_S1Z_S1Z_EEEvvEEEEvNT_6ParamsE,"ax",@progbits
	.align	128
.text._ZN7cutlass13device_kernelINS_4gemm6kernel13GemmUniversalIN4cute5tupleIJiiiiEEENS1_10collective13CollectiveMmaINS1_35MainloopSm100TmaUmmaWarpSpecializedILi16ELi2ELi4ENS5_IJNS4_1CILi2EEENSA_ILi1EEESC_EEEEENS5_IJNSA_ILi256EEENSA_ILi128EEENSA_ILi32EEEEEENS_6half_tENS5_IJlSC_lEEESJ_SK_NS4_8TiledMMAINS4_8MMA_AtomIJNS4_26SM100_MMA_F16BF16_2x1SM_SSISJ_SJ_fLi256ELi128ELNS4_4UMMA5MajorE0ELSP_0ELNSO_7ScaleInE0ELSQ_0EEEEEENS4_6LayoutINS5_IJSC_SC_SC_EEENS5_IJNSA_ILi0EEESV_SV_EEEEENS5_IJNS4_10UnderscoreESY_SY_EEEEENS4_18SM100_TMA_2SM_LOADENS4_14ComposedLayoutINS4_7SwizzleILi2ELi4ELi3EEENS4_18smem_ptr_flag_bitsILi16EEENST_INS5_IJNSA_ILi8EEESH_EEENS5_IJSH_SC_EEEEEEEvNS4_8identityES11_S1B_vS1C_EENS_8epilogue10collective18CollectiveEpilogueINS1E_23Sm100TmaWarpSpecializedILi4ELi2ELi32ELb1ELb0EEEJNS5_IJSG_SG_SH_EEENS5_IJNST_ISG_SC_EENST_ISH_SC_EEEEESJ_SK_SJ_SK_NS1E_6fusion15FusionCallbacksIS1I_NS1N_17LinearCombinationISJ_fSJ_fLNS_15FloatRoundStyleE2EEES1J_S1M_JEEENS4_5SM1004TMEM4LOAD26SM100_TMEM_LOAD_32dp32b32xENS4_13SM90_TMA_LOADES1B_NS4_39AutoVectorizingCopyWithAssumedAlignmentILi128EEENS4_14SM90_TMA_STOREES1B_S1Z_S1Z_EEEvvEEEEvNT_6ParamsE:
        .type           _ZN7cutlass13device_kernelINS_4gemm6kernel13GemmUniversalIN4cute5tupleIJiiiiEEENS1_10collective13CollectiveMmaINS1_35MainloopSm100TmaUmmaWarpSpecializedILi16ELi2ELi4ENS5_IJNS4_1CILi2EEENSA_ILi1EEESC_EEEEENS5_IJNSA_ILi256EEENSA_ILi128EEENSA_ILi32EEEEEENS_6half_tENS5_IJlSC_lEEESJ_SK_NS4_8TiledMMAINS4_8MMA_AtomIJNS4_26SM100_MMA_F16BF16_2x1SM_SSISJ_SJ_fLi256ELi128ELNS4_4UMMA5MajorE0ELSP_0ELNSO_7ScaleInE0ELSQ_0EEEEEENS4_6LayoutINS5_IJSC_SC_SC_EEENS5_IJNSA_ILi0EEESV_SV_EEEEENS5_IJNS4_10UnderscoreESY_SY_EEEEENS4_18SM100_TMA_2SM_LOADENS4_14ComposedLayoutINS4_7SwizzleILi2ELi4ELi3EEENS4_18smem_ptr_flag_bitsILi16EEENST_INS5_IJNSA_ILi8EEESH_EEENS5_IJSH_SC_EEEEEEEvNS4_8identityES11_S1B_vS1C_EENS_8epilogue10collective18CollectiveEpilogueINS1E_23Sm100TmaWarpSpecializedILi4ELi2ELi32ELb1ELb0EEEJNS5_IJSG_SG_SH_EEENS5_IJNST_ISG_SC_EENST_ISH_SC_EEEEESJ_SK_SJ_SK_NS1E_6fusion15FusionCallbacksIS1I_NS1N_17LinearCombinationISJ_fSJ_fLNS_15FloatRoundStyleE2EEES1J_S1M_JEEENS4_5SM1004TMEM4LOAD26SM100_TMEM_LOAD_32dp32b32xENS4_13SM90_TMA_LOADES1B_NS4_39AutoVectorizingCopyWithAssumedAlignmentILi128EEENS4_14SM90_TMA_STOREES1B_S1Z_S1Z_EEEvvEEEEvNT_6ParamsE,@function
        .size           _ZN7cutlass13device_kernelINS_4gemm6kernel13GemmUniversalIN4cute5tupleIJiiiiEEENS1_10collective13CollectiveMmaINS1_35MainloopSm100TmaUmmaWarpSpecializedILi16ELi2ELi4ENS5_IJNS4_1CILi2EEENSA_ILi1EEESC_EEEEENS5_IJNSA_ILi256EEENSA_ILi128EEENSA_ILi32EEEEEENS_6half_tENS5_IJlSC_lEEESJ_SK_NS4_8TiledMMAINS4_8MMA_AtomIJNS4_26SM100_MMA_F16BF16_2x1SM_SSISJ_SJ_fLi256ELi128ELNS4_4UMMA5MajorE0ELSP_0ELNSO_7ScaleInE0ELSQ_0EEEEEENS4_6LayoutINS5_IJSC_SC_SC_EEENS5_IJNSA_ILi0EEESV_SV_EEEEENS5_IJNS4_10UnderscoreESY_SY_EEEEENS4_18SM100_TMA_2SM_LOADENS4_14ComposedLayoutINS4_7SwizzleILi2ELi4ELi3EEENS4_18smem_ptr_flag_bitsILi16EEENST_INS5_IJNSA_ILi8EEESH_EEENS5_IJSH_SC_EEEEEEEvNS4_8identityES11_S1B_vS1C_EENS_8epilogue10collective18CollectiveEpilogueINS1E_23Sm100TmaWarpSpecializedILi4ELi2ELi32ELb1ELb0EEEJNS5_IJSG_SG_SH_EEENS5_IJNST_ISG_SC_EENST_ISH_SC_EEEEESJ_SK_SJ_SK_NS1E_6fusion15FusionCallbacksIS1I_NS1N_17LinearCombinationISJ_fSJ_fLNS_15FloatRoundStyleE2EEES1J_S1M_JEEENS4_5SM1004TMEM4LOAD26SM100_TMEM_LOAD_32dp32b32xENS4_13SM90_TMA_LOADES1B_NS4_39AutoVectorizingCopyWithAssumedAlignmentILi128EEENS4_14SM90_TMA_STOREES1B_S1Z_S1Z_EEEvvEEEEvNT_6ParamsE,(.L_x_234 - _ZN7cutlass13device_kernelINS_4gemm6kernel13GemmUniversalIN4cute5tupleIJiiiiEEENS1_10collective13CollectiveMmaINS1_35MainloopSm100TmaUmmaWarpSpecializedILi16ELi2ELi4ENS5_IJNS4_1CILi2EEENSA_ILi1EEESC_EEEEENS5_IJNSA_ILi256EEENSA_ILi128EEENSA_ILi32EEEEEENS_6half_tENS5_IJlSC_lEEESJ_SK_NS4_8TiledMMAINS4_8MMA_AtomIJNS4_26SM100_MMA_F16BF16_2x1SM_SSISJ_SJ_fLi256ELi128ELNS4_4UMMA5MajorE0ELSP_0ELNSO_7ScaleInE0ELSQ_0EEEEEENS4_6LayoutINS5_IJSC_SC_SC_EEENS5_IJNSA_ILi0EEESV_SV_EEEEENS5_IJNS4_10UnderscoreESY_SY_EEEEENS4_18SM100_TMA_2SM_LOADENS4_14ComposedLayoutINS4_7SwizzleILi2ELi4ELi3EEENS4_18smem_ptr_flag_bitsILi16EEENST_INS5_IJNSA_ILi8EEESH_EEENS5_IJSH_SC_EEEEEEEvNS4_8identityES11_S1B_vS1C_EENS_8epilogue10collective18CollectiveEpilogueINS1E_23Sm100TmaWarpSpecializedILi4ELi2ELi32ELb1ELb0EEEJNS5_IJSG_SG_SH_EEENS5_IJNST_ISG_SC_EENST_ISH_SC_EEEEESJ_SK_SJ_SK_NS1E_6fusion15FusionCallbacksIS1I_NS1N_17LinearCombinationISJ_fSJ_fLNS_15FloatRoundStyleE2EEES1J_S1M_JEEENS4_5SM1004TMEM4LOAD26SM100_TMEM_LOAD_32dp32b32xENS4_13SM90_TMA_LOADES1B_NS4_39AutoVectorizingCopyWithAssumedAlignmentILi128EEENS4_14SM90_TMA_STOREES1B_S1Z_S1Z_EEEvvEEEEvNT_6ParamsE)
        .other          _ZN7cutlass13device_kernelINS_4gemm6kernel13GemmUniversalIN4cute5tupleIJiiiiEEENS1_10collective13CollectiveMmaINS1_35MainloopSm100TmaUmmaWarpSpecializedILi16ELi2ELi4ENS5_IJNS4_1CILi2EEENSA_ILi1EEESC_EEEEENS5_IJNSA_ILi256EEENSA_ILi128EEENSA_ILi32EEEEEENS_6half_tENS5_IJlSC_lEEESJ_SK_NS4_8TiledMMAINS4_8MMA_AtomIJNS4_26SM100_MMA_F16BF16_2x1SM_SSISJ_SJ_fLi256ELi128ELNS4_4UMMA5MajorE0ELSP_0ELNSO_7ScaleInE0ELSQ_0EEEEEENS4_6LayoutINS5_IJSC_SC_SC_EEENS5_IJNSA_ILi0EEESV_SV_EEEEENS5_IJNS4_10UnderscoreESY_SY_EEEEENS4_18SM100_TMA_2SM_LOADENS4_14ComposedLayoutINS4_7SwizzleILi2ELi4ELi3EEENS4_18smem_ptr_flag_bitsILi16EEENST_INS5_IJNSA_ILi8EEESH_EEENS5_IJSH_SC_EEEEEEEvNS4_8identityES11_S1B_vS1C_EENS_8epilogue10collective18CollectiveEpilogueINS1E_23Sm100TmaWarpSpecializedILi4ELi2ELi32ELb1ELb0EEEJNS5_IJSG_SG_SH_EEENS5_IJNST_ISG_SC_EENST_ISH_SC_EEEEESJ_SK_SJ_SK_NS1E_6fusion15FusionCallbacksIS1I_NS1N_17LinearCombinationISJ_fSJ_fLNS_15FloatRoundStyleE2EEES1J_S1M_JEEENS4_5SM1004TMEM4LOAD26SM100_TMEM_LOAD_32dp32b32xENS4_13SM90_TMA_LOADES1B_NS4_39AutoVectorizingCopyWithAssumedAlignmentILi128EEENS4_14SM90_TMA_STOREES1B_S1Z_S1Z_EEEvvEEEEvNT_6ParamsE,@"STO_CUDA_ENTRY STV_DEFAULT"
_ZN7cutlass13device_kernelINS_4gemm6kernel13GemmUniversalIN4cute5tupleIJiiiiEEENS1_10collective13CollectiveMmaINS1_35MainloopSm100TmaUmmaWarpSpecializedILi16ELi2ELi4ENS5_IJNS4_1CILi2EEENSA_ILi1EEESC_EEEEENS5_IJNSA_ILi256EEENSA_ILi128EEENSA_ILi32EEEEEENS_6half_tENS5_IJlSC_lEEESJ_SK_NS4_8TiledMMAINS4_8MMA_AtomIJNS4_26SM100_MMA_F16BF16_2x1SM_SSISJ_SJ_fLi256ELi128ELNS4_4UMMA5MajorE0ELSP_0ELNSO_7ScaleInE0ELSQ_0EEEEEENS4_6LayoutINS5_IJSC_SC_SC_EEENS5_IJNSA_ILi0EEESV_SV_EEEEENS5_IJNS4_10UnderscoreESY_SY_EEEEENS4_18SM100_TMA_2SM_LOADENS4_14ComposedLayoutINS4_7SwizzleILi2ELi4ELi3EEENS4_18smem_ptr_flag_bitsILi16EEENST_INS5_IJNSA_ILi8EEESH_EEENS5_IJSH_SC_EEEEEEEvNS4_8identityES11_S1B_vS1C_EENS_8epilogue10collective18CollectiveEpilogueINS1E_23Sm100TmaWarpSpecializedILi4ELi2ELi32ELb1ELb0EEEJNS5_IJSG_SG_SH_EEENS5_IJNST_ISG_SC_EENST_ISH_SC_EEEEESJ_SK_SJ_SK_NS1E_6fusion15FusionCallbacksIS1I_NS1N_17LinearCombinationISJ_fSJ_fLNS_15FloatRoundStyleE2EEES1J_S1M_JEEENS4_5SM1004TMEM4LOAD26SM100_TMEM_LOAD_32dp32b32xENS4_13SM90_TMA_LOADES1B_NS4_39AutoVectorizingCopyWithAssumedAlignmentILi128EEENS4_14SM90_TMA_STOREES1B_S1Z_S1Z_EEEvvEEEEvNT_6ParamsE:
[----:B------:R-:W1:Y:S01]  /*0000*/  LDC R1, c[0x0][0x37c] ;  /* 0x0000df00ff017b82 */ /* 0x000e620000000800 */
[----:B------:R-:W2:Y:S01]  /*0010*/  S2R R105, SR_TID.X ;  /* 0x0000000000697919 */ /* 0x000ea20000002100 */
[----:B------:R-:W3:Y:S06]  /*0020*/  LDCU.64 UR6, c[0x0][0x890] ;  /* 0x00011200ff0677ac */ /* 0x000eec0008000a00 */
[----:B------:R-:W4:Y:S01]  /*0030*/  S2UR UR37, SR_CgaCtaId ;  /* 0x00000000002579c3 */ /* 0x000f220000008800 */
[----:B------:R-:W-:Y:S02]  /*0040*/  PRMT R92, RZ, 0x7610, R92 ;  /* 0x00007610ff5c7816 */ /* 0x000fe4000000005c */
[----:B------:R-:W-:Y:S01]  /*0050*/  ELECT P1, URZ, PT ;  /* 0x0000000000ff782f */ /* 0x000fe20003820000 */
[----:B------:R-:W1:Y:S01]  /*0060*/  LDCU.64 UR46, c[0x0][0x358] ;  /* 0x00006b00ff2e77ac */ /* 0x000e620008000a00 */
[----:B---3--:R-:W-:-:S04]  /*0070*/  UISETP.NE.U32.AND UP0, UPT, UR6, URZ, UPT ;  /* 0x000000ff0600728c */ /* 0x008fc8000bf05070 */
[----:B------:R-:W-:Y:S02]  /*0080*/  UISETP.NE.AND.EX UP0, UPT, UR7, URZ, UPT, UP0 ;  /* 0x000000ff0700728c */ /* 0x000fe4000bf05300 */
[----:B----4-:R-:W-:Y:S02]  /*0090*/  ULOP3.LUT UR5, UR37, 0x1, URZ, 0xc0, !UPT ;  /* 0x0000000125057892 */ /* 0x010fe4000f8ec0ff */
[----:B------:R-:W-:Y:S01]  /*00a0*/  ULOP3.LUT UR4, UR37, 0x1, URZ, 0x3c, !UPT ;  /* 0x0000000125047892 */ /* 0x000fe2000f8e3cff */
[----:B--2---:R-:W-:-:S05]  /*00b0*/  SHF.R.U32.HI R96, RZ, 0x5, R105 ;  /* 0x00000005ff607819 */ /* 0x004fca0000011669 */
[----:B------:R-:W2:Y:S02]  /*00c0*/  SHFL.IDX PT, R0, R96, RZ, 0x1f ;  /* 0x00001fff60007589 */ /* 0x000ea400000e0000 */
[----:B--2---:R-:W-:Y:S01]  /*00d0*/  R2UR UR10, R0 ;  /* 0x00000000000a72ca */ /* 0x004fe200000e0000 */
[----:B-1----:R-:W-:-:S14]  /*00e0*/  BRA.U UP0, `(.L_x_0) ;  /* 0x00000001002c7547 */ /* 0x002fdc000b800000 */
[----:B------:R-:W1:Y:S02]  /*00f0*/  LDCU.64 UR8, c[0x0][0x888] ;  /* 0x00011100ff0877ac */ /* 0x000e640008000a00 */
[----:B-1----:R-:W-:-:S04]  /*0100*/  UISETP.NE.U32.AND UP0, UPT, UR8, URZ, UPT ;  /* 0x000000ff0800728c */ /* 0x002fc8000bf05070 */
[----:B------:R-:W-:-:S09]  /*0110*/  UISETP.NE.AND.EX UP0, UPT, UR9, URZ, UPT, UP0 ;  /* 0x000000ff0900728c */ /* 0x000fd2000bf05300 */
[----:B------:R-:W-:Y:S05]  /*0120*/  BRA.U !UP0, `(.L_x_1) ;  /* 0x0000000108107547 */ /* 0x000fea000b800000 */
[----:B------:R-:W1:Y:S02]  /*0130*/  LDC.64 R2, c[0x0][0x888] ;  /* 0x00022200ff027b82 */ /* 0x000e640000000a00 */
[----:B-1----:R1:W5:Y:S01]  /*0140*/  LDG.E R49, desc[UR46][R2.64] ;  /* 0x0000002e02317981 */ /* 0x002362000c1e1900 */
[----:B------:R-:W-:Y:S01]  /*0150*/  HFMA2 R92, -RZ, RZ, 0, 5.9604644775390625e-08 ;  /* 0x00000001ff5c7431 */ /* 0x000fe200000001ff */
[----:B------:R-:W-:Y:S05]  /*0160*/  BRA `(.L_x_0) ;  /* 0x00000000000c7947 */ /* 0x000fea0003800000 */
.L_x_1:
[----:B------:R-:W1:Y:S01]  /*0170*/  LDCU UR8, c[0x0][0x880] ;  /* 0x00011000ff0877ac */ /* 0x000e620008000800 */
[----:B------:R-:W-:Y:S01]  /*0180*/  HFMA2 R92, -RZ, RZ, 0, 5.9604644775390625e-08 ;  /* 0x00000001ff5c7431 */ /* 0x000fe200000001ff */
[----:B-1----:R-:W-:-:S07]  /*0190*/  MOV R49, UR8 ;  /* 0x0000000800317c02 */ /* 0x002fce0008000f00 */
.L_x_0:
[----:B------:R-:W2:Y:S02]  /*01a0*/  LDCU.64 UR8, c[0x0][0x8b0] ;  /* 0x00011600ff0877ac */ /* 0x000ea40008000a00 */
[----:B--2---:R-:W-:-:S04]  /*01b0*/  UISETP.NE.U32.AND UP0, UPT, UR8, URZ, UPT ;  /* 0x000000ff0800728c */ /* 0x004fc8000bf05070 */
[----:B------:R-:W-:-:S09]  /*01c0*/  UISETP.NE.AND.EX UP0, UPT, UR9, URZ, UPT, UP0 ;  /* 0x000000ff0900728c */ /* 0x000fd2000bf05300 */
[----:B------:R-:W-:Y:S05]  /*01d0*/  BRA.U UP0, `(.L_x_2) ;  /* 0x0000000100247547 */ /* 0x000fea000b800000 */
[----:B------:R-:W2:Y:S02]  /*01e0*/  LDCU.64 UR8, c[0x0][0x8a8] ;  /* 0x00011500ff0877ac */ /* 0x000ea40008000a00 */
[----:B--2---:R-:W-:-:S04]  /*01f0*/  UISETP.NE.U32.AND UP0, UPT, UR8, URZ, UPT ;  /* 0x000000ff0800728c */ /* 0x004fc8000bf05070 */
[----:B------:R-:W-:-:S09]  /*0200*/  UISETP.NE.AND.EX UP0, UPT, UR9, URZ, UPT, UP0 ;  /* 0x000000ff0900728c */ /* 0x000fd2000bf05300 */
[----:B------:R-:W-:Y:S05]  /*0210*/  BRA.U !UP0, `(.L_x_3) ;  /* 0x00000001080c7547 */ /* 0x000fea000b800000 */
[----:B-1----:R-:W1:Y:S02]  /*0220*/  LDC.64 R2, c[0x0][0x8a8] ;  /* 0x00022a00ff027b82 */ /* 0x002e640000000a00 */
[----:B-1----:R2:W5:Y:S01]  /*0230*/  LDG.E R47, desc[UR46][R2.64] ;  /* 0x0000002e022f7981 */ /* 0x002562000c1e1900 */
[----:B------:R-:W-:Y:S05]  /*0240*/  BRA `(.L_x_2) ;  /* 0x0000000000087947 */ /* 0x000fea0003800000 */
.L_x_3:
[----:B------:R-:W2:Y:S02]  /*0250*/  LDCU UR8, c[0x0][0x8a0] ;  /* 0x00011400ff0877ac */ /* 0x000ea40008000800 */
[----:B--2---:R-:W-:Y:S02]  /*0260*/  MOV R47, UR8 ;  /* 0x00000008002f7c02 */ /* 0x004fe40008000f00 */
.L_x_2:
[----:B------:R-:W-:Y:S01]  /*0270*/  IMAD.U32 R0, RZ, RZ, UR10 ;  /* 0x0000000aff007e24 */ /* 0x000fe2000f8e00ff */
[----:B------:R-:W-:Y:S04]  /*0280*/  BSSY.RECONVERGENT B0, `(.L_x_4) ;  /* 0x000000c000007945 */ /* 0x000fe80003800200 */
[C---:B------:R-:W-:Y:S02]  /*0290*/  ISETP.NE.OR P2, PT, R0.reuse, 0x1, !P1 ;  /* 0x000000010000780c */ /* 0x040fe40004f45670 */
[----:B------:R-:W-:-:S11]  /*02a0*/  ISETP.NE.OR P0, PT, R0, 0x3, !P1 ;  /* 0x000000030000780c */ /* 0x000fd60004f05670 */
[----:B------:R-:W-:Y:S05]  /*02b0*/  @P2 BRA `(.L_x_5) ;  /* 0x0000000000202947 */ /* 0x000fea0003800000 */
[----:B------:R-:W3:Y:S02]  /*02c0*/  LDCU.64 UR8, c[0x0][0x348] ;  /* 0x00006900ff0877ac */ /* 0x000ee40008000a00 */
[----:B---3--:R-:W-:Y:S02]  /*02d0*/  UIADD3 UR12, UP1, UPT, UR8, 0x80, URZ ;  /* 0x00000080080c7890 */ /* 0x008fe4000ff3e0ff */
[----:B------:R-:W-:Y:S02]  /*02e0*/  UIADD3 UR8, UP0, UPT, UR8, 0x180, URZ ;  /* 0x0000018008087890 */ /* 0x000fe4000ff1e0ff */
[----:B------:R-:W-:Y:S02]  /*02f0*/  UIADD3.X UR13, UPT, UPT, URZ, UR9, URZ, UP1, !UPT ;  /* 0x00000009ff0d7290 */ /* 0x000fe40008ffe4ff */
[----:B------:R-:W-:-:S07]  /*0300*/  UIADD3.X UR9, UPT, UPT, URZ, UR9, URZ, UP0, !UPT ;  /* 0x00000009ff097290 */ /* 0x000fce00087fe4ff */
[----:B------:R3:W-:Y:S02]  /*0310*/  UTMACCTL.PF [UR12] ;  /* 0x000000000c0079b9 */ /* 0x0007e40008040000 */
[----:B------:R3:W-:Y:S02]  /*0320*/  UTMACCTL.PF [UR8] ;  /* 0x00000000080079b9 */ /* 0x0007e40008040000 */
[----:B---3--:R-:W-:Y:S01]  /*0330*/  NOP ;  /* 0x0000000000007918 */ /* 0x008fe20000000000 */
.L_x_5:
[----:B------:R-:W-:Y:S05]  /*0340*/  BSYNC.RECONVERGENT B0 ;  /* 0x0000000000007941 */ /* 0x000fea0003800200 */
.L_x_4:
[----:B------:R-:W-:Y:S04]  /*0350*/  BSSY.RECONVERGENT B0, `(.L_x_6) ;  /* 0x000000a000007945 */ /* 0x000fe80003800200 */
        /* <DEDUP_REMOVED lines=9> */
.L_x_7:
[----:B------:R-:W-:Y:S05]  /*03f0*/  BSYNC.RECONVERGENT B0 ;  /* 0x0000000000007941 */ /* 0x000fea0003800200 */
.L_x_6:
[----:B------:R-:W3:Y:S01]  /*0400*/  LDCU.64 UR8, c[0x0][0x888] ;  /* 0x00011100ff0877ac */ /* 0x000ee20008000a00 */
[----:B------:R-:W-:Y:S02]  /*0410*/  UISETP.EQ.U32.AND UP1, UPT, UR6, URZ, UPT ;  /* 0x000000ff0600728c */ /* 0x000fe4000bf22070 */
[----:B------:R-:W-:Y:S02]  /*0420*/  UPLOP3.LUT UP5, UPT, UPT, UPT, UPT, 0x80, 0x8 ;  /* 0x000000000008789c */ /* 0x000fe40003faf070 */
[----:B---3--:R-:W-:-:S04]  /*0430*/  UISETP.NE.U32.AND UP0, UPT, UR8, URZ, UPT ;  /* 0x000000ff0800728c */ /* 0x008fc8000bf05070 */
[----:B------:R-:W-:-:S04]  /*0440*/  UISETP.NE.AND.EX UP0, UPT, UR9, URZ, UPT, UP0 ;  /* 0x000000ff0900728c */ /* 0x000fc8000bf05300 */
[----:B------:R-:W-:-:S04]  /*0450*/  UISETP.EQ.OR.EX UP2, UPT, UR7, URZ, !UP0, UP1 ;  /* 0x000000ff0700728c */ /* 0x000fc8000c742710 */
[----:B------:R-:W-:-:S05]  /*0460*/  UP2UR UR50, UPR, URZ, 0x4 ;  /* 0x00000004ff327883 */ /* 0x000fca0008000000 */
[----:B------:R-:W-:Y:S07]  /*0470*/  BRA.U !UP2, `(.L_x_8) ;  /* 0x000000010a207547 */ /* 0x000fee000b800000 */
[----:B------:R-:W-:Y:S01]  /*0480*/  UISETP.NE.U32.AND UP2, UPT, UR6, URZ, UPT ;  /* 0x000000ff0600728c */ /* 0x000fe2000bf45070 */
[----:B-----5:R-:W-:Y:S01]  /*0490*/  FSETP.NEU.AND P0, PT, R49, RZ, PT ;  /* 0x000000ff3100720b */ /* 0x020fe20003f0d000 */
[----:B------:R-:W-:Y:S02]  /*04a0*/  USEL UR6, URZ, 0xffffffff, UP0 ;  /* 0xffffffffff067887 */ /* 0x000fe40008000000 */
[----:B------:R-:W-:-:S10]  /*04b0*/  UISETP.NE.AND.EX UP2, UPT, UR7, URZ, UPT, UP2 ;  /* 0x000000ff0700728c */ /* 0x000fd4000bf45320 */
[----:B------:R-:W-:Y:S01]  /*04c0*/  VOTEU.ANY UP1, P0 ;  /* 0x0000000000ff7886 */ /* 0x000fe20000020100 */
[----:B------:R-:W-:-:S04]  /*04d0*/  @!UP2 USEL UR6, URZ, 0xffffffff, UP1 ;  /* 0xffffffffff06a887 */ /* 0x000fc80008800000 */
[----:B------:R-:W-:-:S04]  /*04e0*/  ULOP3.LUT UR6, UR6, 0x1, URZ, 0xc0, !UPT ;  /* 0x0000000106067892 */ /* 0x000fc8000f8ec0ff */
[----:B------:R-:W-:-:S11]  /*04f0*/  UISETP.NE.U32.AND UP5, UPT, UR6, 0x1, UPT ;  /* 0x000000010600788c */ /* 0x000fd6000bfa5070 */
.L_x_8:
[----:B------:R-:W3:Y:S01]  /*0500*/  SHFL.IDX PT, R0, R96, RZ, 0x1f ;  /* 0x00001fff60007589 */ /* 0x000ee200000e0000 */
[----:B------:R-:W-:-:S04]  /*0510*/  UISETP.NE.AND UP1, UPT, UR10, 0x2, UPT ;  /* 0x000000020a00788c */ /* 0x000fc8000bf25270 */
[----:B------:R-:W-:Y:S02]  /*0520*/  UISETP.EQ.AND UP2, UPT, UR5, URZ, !UP1 ;  /* 0x000000ff0500728c */ /* 0x000fe4000cf42270 */
[----:B------:R-:W-:-:S04]  /*0530*/  USEL UR6, URZ, 0x1, UP1 ;  /* 0x00000001ff067887 */ /* 0x000fc80008800000 */
[----:B------:R-:W-:Y:S02]  /*0540*/  PLOP3.LUT P5, PT, P1, PT, UP2, 0x80, 0x8 ;  /* 0x000000000008781c */ /* 0x000fe40000faf028 */
[----:B---3--:R-:W-:-:S13]  /*0550*/  ISETP.NE.AND P0, PT, R0, RZ, PT ;  /* 0x000000ff0000720c */ /* 0x008fda0003f05270 */
[----:B------:R-:W-:Y:S05]  /*0560*/  @P0 BRA `(.L_x_9) ;  /* 0x0000000000b00947 */ /* 0x000fea0003800000 */
[----:B------:R-:W-:Y:S01]  /*0570*/  ELECT P0, URZ, PT ;  /* 0x0000000000ff782f */ /* 0x000fe20003800000 */
[----:B------:R-:W-:-:S12]  /*0580*/  BSSY.RECONVERGENT B0, `(.L_x_9) ;  /* 0x000002a000007945 */ /* 0x000fd80003800200 */
[----:B------:R-:W-:Y:S05]  /*0590*/  @!P0 BRA `(.L_x_10) ;  /* 0x0000000000a08947 */ /* 0x000fea0003800000 */
[----:B------:R-:W-:Y:S01]  /*05a0*/  UMOV UR8, 0x400 ;  /* 0x0000040000087882 */ /* 0x000fe20000000000 */
[----:B------:R-:W-:Y:S01]  /*05b0*/  UMOV UR7, 0x1 ;  /* 0x0000000100077882 */ /* 0x000fe20000000000 */
[----:B------:R-:W-:Y:S02]  /*05c0*/  ULEA UR8, UR37, UR8, 0x18 ;  /* 0x0000000825087291 */ /* 0x000fe4000f8ec0ff */
[----:B------:R-:W-:-:S04]  /*05d0*/  UIADD3 UR12, UPT, UPT, -UR7, 0x100000, URZ ;  /* 0x00100000070c7890 */ /* 0x000fc8000fffe1ff */
[----:B------:R-:W-:Y:S02]  /*05e0*/  USHF.L.U32 UR13, UR12, 0xb, URZ ;  /* 0x0000000b0c0d7899 */ /* 0x000fe400080006ff */
[----:B------:R-:W-:Y:S01]  /*05f0*/  USHF.L.U32 UR12, UR12, 0x1, URZ ;  /* 0x000000010c0c7899 */ /* 0x000fe200080006ff */
[----:B------:R-:W3:Y:S11]  /*0600*/  FENCE.VIEW.ASYNC.S ;  /* 0x00000000000073c6 */ /* 0x000ef60000000000 */
[----:B---3--:R3:W4:Y:S01]  /*0610*/  SYNCS.EXCH.64 URZ, [UR8], UR12 ;  /* 0x0000000c08ff75b2 */ /* 0x0087220008000100 */
[----:B------:R3:W1:Y:S01]  /*0620*/  SYNCS.EXCH.64 URZ, [UR8+0x80], UR12 ;  /* 0x0000800c08ff75b2 */ /* 0x0006620008000100 */
        /* <DEDUP_REMOVED lines=29> */
[----:B------:R3:W1:Y:S02]  /*0800*/  SYNCS.EXCH.64 URZ, [UR8+0xf8], UR12 ;  /* 0x0000f80c08ff75b2 */ /* 0x0006640008000100 */
[----:B---34-:R-:W-:Y:S01]  /*0810*/  NOP ;  /* 0x0000000000007918 */ /* 0x018fe20000000000 */
.L_x_10:
[----:B------:R-:W-:Y:S05]  /*0820*/  BSYNC.RECONVERGENT B0 ;  /* 0x0000000000007941 */ /* 0x000fea0003800200 */
.L_x_9:
[----:B------:R-:W3:Y:S01]  /*0830*/  SHFL.IDX PT, R0, R96, RZ, 0x1f ;  /* 0x00001fff60007589 */ /* 0x000ee200000e0000 */
[----:B------:R-:W-:Y:S01]  /*0840*/  NOP ;  /* 0x0000000000007918 */ /* 0x000fe20000000000 */
[----:B---3--:R-:W-:-:S13]  /*0850*/  ISETP.NE.AND P0, PT, R0, 0x1, PT ;  /* 0x000000010000780c */ /* 0x008fda0003f05270 */
[----:B------:R-:W-:Y:S05]  /*0860*/  @P0 BRA `(.L_x_11) ;  /* 0x0000000000540947 */ /* 0x000fea0003800000 */
[----:B------:R-:W-:Y:S01]  /*0870*/  UMOV UR9, 0x400 ;  /* 0x0000040000097882 */ /* 0x000fe20000000000 */
[----:B------:R-:W-:Y:S01]  /*0880*/  UMOV UR8, 0x20 ;  /* 0x0000002000087882 */ /* 0x000fe20000000000 */
[----:B------:R-:W-:Y:S01]  /*0890*/  UMOV UR7, 0x80 ;  /* 0x0000008000077882 */ /* 0x000fe20000000000 */
[----:B------:R-:W-:Y:S02]  /*08a0*/  ULEA UR9, UR37, UR9, 0x18 ;  /* 0x0000000925097291 */ /* 0x000fe4000f8ec0ff */
[----:B------:R-:W-:-:S04]  /*08b0*/  UIADD3 UR12, UPT, UPT, -UR8, 0x100000, URZ ;  /* 0x00100000080c7890 */ /* 0x000fc8000fffe1ff */
[----:B------:R-:W-:Y:S02]  /*08c0*/  USHF.L.U32 UR13, UR12, 0xb, URZ ;  /* 0x0000000b0c0d7899 */ /* 0x000fe400080006ff */
[----:B------:R-:W-:Y:S02]  /*08d0*/  USHF.L.U32 UR12, UR12, 0x1, URZ ;  /* 0x000000010c0c7899 */ /* 0x000fe400080006ff */
[----:B------:R-:W-:-:S04]  /*08e0*/  UIADD3 UR14, UPT, UPT, -UR7, 0x100000, URZ ;  /* 0x00100000070e7890 */ /* 0x000fc8000fffe1ff */
[----:B------:R-:W-:Y:S02]  /*08f0*/  USHF.L.U32 UR15, UR14, 0xb, URZ ;  /* 0x0000000b0e0f7899 */ /* 0x000fe400080006ff */
[----:B------:R-:W-:Y:S01]  /*0900*/  USHF.L.U32 UR14, UR14, 0x1, URZ ;  /* 0x000000010e0e7899 */ /* 0x000fe200080006ff */
[----:B------:R-:W-:Y:S01]  /*0910*/  ELECT P0, URZ, PT ;  /* 0x0000000000ff782f */ /* 0x000fe20003800000 */
[----:B------:R-:W3:Y:S02]  /*0920*/  FENCE.VIEW.ASYNC.S ;  /* 0x00000000000073c6 */ /* 0x000ee40000000000 */
[----:B---3--:R3:W4:Y:S08]  /*0930*/  SYNCS.EXCH.64 URZ, [UR9+0x100], UR12 ;  /* 0x0001000c09ff75b2 */ /* 0x0087300008000100 */
[----:B------:R3:W1:Y:S01]  /*0940*/  SYNCS.EXCH.64 URZ, [UR9+0x120], UR14 ;  /* 0x0001200e09ff75b2 */ /* 0x0006620008000100 */
[----:B------:R3:W1:Y:S01]  /*0950*/  SYNCS.EXCH.64 URZ, [UR9+0x108], UR12 ;  /* 0x0001080c09ff75b2 */ /* 0x0006620008000100 */
[----:B------:R3:W1:Y:S01]  /*0960*/  SYNCS.EXCH.64 URZ, [UR9+0x128], UR14 ;  /* 0x0001280e09ff75b2 */ /* 0x0006620008000100 */
[----:B------:R3:W1:Y:S01]  /*0970*/  SYNCS.EXCH.64 URZ, [UR9+0x110], UR12 ;  /* 0x0001100c09ff75b2 */ /* 0x0006620008000100 */
[----:B------:R3:W1:Y:S01]  /*0980*/  SYNCS.EXCH.64 URZ, [UR9+0x130], UR14 ;  /* 0x0001300e09ff75b2 */ /* 0x0006620008000100 */
[----:B------:R3:W1:Y:S01]  /*0990*/  SYNCS.EXCH.64 URZ, [UR9+0x118], UR12 ;  /* 0x0001180c09ff75b2 */ /* 0x0006620008000100 */
[----:B------:R3:W1:Y:S01]  /*09a0*/  SYNCS.EXCH.64 URZ, [UR9+0x138], UR14 ;  /* 0x0001380e09ff75b2 */ /* 0x0006620008000100 */
[----:B------:R-:W-:Y:S01]  /*09b0*/  NOP ;  /* 0x0000000000007918 */ /* 0x000fe20000000000 */
.L_x_11:
[----:B------:R-:W2:Y:S01]  /*09c0*/  SHFL.IDX PT, R0, R96, RZ, 0x1f ;  /* 0x00001fff60007589 */ /* 0x000ea200000e0000 */
[----:B------:R-:W-:Y:S01]  /*09d0*/  NOP ;  /* 0x0000000000007918 */ /* 0x000fe20000000000 */
[----:B--2---:R-:W-:-:S13]  /*09e0*/  ISETP.NE.AND P0, PT, R0, 0x3, PT ;  /* 0x000000030000780c */ /* 0x004fda0003f05270 */
[----:B------:R-:W-:Y:S05]  /*09f0*/  @P0 BRA `(.L_x_12) ;  /* 0x00000000002c0947 */ /* 0x000fea0003800000 */
[----:B------:R-:W-:Y:S01]  /*0a00*/  UMOV UR8, 0x400 ;  /* 0x0000040000087882 */ /* 0x000fe20000000000 */
[----:B------:R-:W-:Y:S01]  /*0a10*/  UMOV UR7, 0x20 ;  /* 0x0000002000077882 */ /* 0x000fe20000000000 */
[----:B------:R-:W-:Y:S02]  /*0a20*/  ULEA UR8, UR37, UR8, 0x18 ;  /* 0x0000000825087291 */ /* 0x000fe4000f8ec0ff */
[----:B---3--:R-:W-:-:S04]  /*0a30*/  UIADD3 UR12, UPT, UPT, -UR7, 0x100000, URZ ;  /* 0x00100000070c7890 */ /* 0x008fc8000fffe1ff */
[----:B------:R-:W-:Y:S02]  /*0a40*/  USHF.L.U32 UR13, UR12, 0xb, URZ ;  /* 0x0000000b0c0d7899 */ /* 0x000fe400080006ff */
[----:B------:R-:W-:Y:S01]  /*0a50*/  USHF.L.U32 UR12, UR12, 0x1, URZ ;  /* 0x000000010c0c7899 */ /* 0x000fe200080006ff */
[----:B------:R-:W-:Y:S01]  /*0a60*/  ELECT P0, URZ, PT ;  /* 0x0000000000ff782f */ /* 0x000fe20003800000 */
[----:B------:R-:W2:Y:S10]  /*0a70*/  FENCE.VIEW.ASYNC.S ;  /* 0x00000000000073c6 */ /* 0x000eb40000000000 */
[----:B--2---:R2:W3:Y:S01]  /*0a80*/  SYNCS.EXCH.64 URZ, [UR8+0x140], UR12 ;  /* 0x0001400c08ff75b2 */ /* 0x0044e20008000100 */
[----:B------:R2:W1:Y:S01]  /*0a90*/  SYNCS.EXCH.64 URZ, [UR8+0x148], UR12 ;  /* 0x0001480c08ff75b2 */ /* 0x0004620008000100 */
[----:B------:R-:W-:Y:S01]  /*0aa0*/  NOP ;  /* 0x0000000000007918 */ /* 0x000fe20000000000 */
.L_x_12:
[----:B------:R-:W4:Y:S01]  /*0ab0*/  SHFL.IDX PT, R0, R96, RZ, 0x1f ;  /* 0x00001fff60007589 */ /* 0x000f2200000e0000 */
[----:B------:R-:W-:Y:S01]  /*0ac0*/  NOP ;  /* 0x0000000000007918 */ /* 0x000fe20000000000 */
[----:B----4-:R-:W-:-:S13]  /*0ad0*/  ISETP.NE.AND P0, PT, R0, 0x4, PT ;  /* 0x000000040000780c */ /* 0x010fda0003f05270 */
[----:B------:R-:W-:Y:S05]  /*0ae0*/  @P0 BRA `(.L_x_13) ;  /* 0x0000000000480947 */ /* 0x000fea0003800000 */
[----:B---3--:R-:W-:Y:S01]  /*0af0*/  UMOV UR9, 0x1e0 ;  /* 0x000001e000097882 */ /* 0x008fe20000000000 */
[----:B--2---:R-:W-:Y:S01]  /*0b00*/  UMOV UR8, 0x400 ;  /* 0x0000040000087882 */ /* 0x004fe20000000000 */
[----:B------:R-:W-:Y:S01]  /*0b10*/  USEL UR9, UR9, 0x1a0, UP5 ;  /* 0x000001a009097887 */ /* 0x000fe2000a800000 */
        /* <DEDUP_REMOVED lines=9> */
[----:B------:R-:W2:Y:S02]  /*0bb0*/  FENCE.VIEW.ASYNC.S ;  /* 0x00000000000073c6 */ /* 0x000ea40000000000 */
[----:B--2---:R4:W2:Y:S08]  /*0bc0*/  SYNCS.EXCH.64 URZ, [UR8+0x150], UR12 ;  /* 0x0001500c08ff75b2 */ /* 0x0048b00008000100 */
[----:B------:R4:W3:Y:S01]  /*0bd0*/  SYNCS.EXCH.64 URZ, [UR8+0x160], UR14 ;  /* 0x0001600e08ff75b2 */ /* 0x0008e20008000100 */
[----:B------:R4:W1:Y:S01]  /*0be0*/  SYNCS.EXCH.64 URZ, [UR8+0x158], UR12 ;  /* 0x0001580c08ff75b2 */ /* 0x0008620008000100 */
[----:B------:R4:W1:Y:S02]  /*0bf0*/  SYNCS.EXCH.64 URZ, [UR8+0x168], UR14 ;  /* 0x0001680e08ff75b2 */ /* 0x0008640008000100 */
[----:B----4-:R-:W-:Y:S01]  /*0c00*/  NOP ;  /* 0x0000000000007918 */ /* 0x010fe20000000000 */
.L_x_13:
[----:B------:R-:W4:Y:S01]  /*0c10*/  SHFL.IDX PT, R0, R96, RZ, 0x1f ;  /* 0x00001fff60007589 */ /* 0x000f2200000e0000 */
[----:B------:R-:W-:Y:S01]  /*0c20*/  NOP ;  /* 0x0000000000007918 */ /* 0x000fe20000000000 */
[----:B----4-:R-:W-:-:S13]  /*0c30*/  ISETP.NE.AND P0, PT, R0, 0x5, PT ;  /* 0x000000050000780c */ /* 0x010fda0003f05270 */
[----:B------:R-:W-:Y:S05]  /*0c40*/  @P0 BRA `(.L_x_14) ;  /* 0x0000000000540947 */ /* 0x000fea0003800000 */
[----:B---3--:R-:W-:Y:S01]  /*0c50*/  UMOV UR9, 0x400 ;  /* 0x0000040000097882 */ /* 0x008fe20000000000 */
[----:B--2---:R-:W-:Y:S01]  /*0c60*/  UMOV UR8, 0x1 ;  /* 0x0000000100087882 */ /* 0x004fe20000000000 */
        /* <DEDUP_REMOVED lines=13> */
[----:B------:R4:W1:Y:S01]  /*0d40*/  SYNCS.EXCH.64 URZ, [UR9+0x198], UR14 ;  /* 0x0001980e09ff75b2 */ /* 0x0008620008000100 */
[----:B------:R4:W1:Y:S01]  /*0d50*/  SYNCS.EXCH.64 URZ, [UR9+0x180], UR12 ;  /* 0x0001800c09ff75b2 */ /* 0x0008620008000100 */
[----:B------:R4:W1:Y:S01]  /*0d60*/  SYNCS.EXCH.64 URZ, [UR9+0x1a0], UR14 ;  /* 0x0001a00e09ff75b2 */ /* 0x0008620008000100 */
[----:B------:R4:W1:Y:S01]  /*0d70*/  SYNCS.EXCH.64 URZ, [UR9+0x188], UR12 ;  /* 0x0001880c09ff75b2 */ /* 0x0008620008000100 */
[----:B------:R4:W1:Y:S02]  /*0d80*/  SYNCS.EXCH.64 URZ, [UR9+0x1a8], UR14 ;  /* 0x0001a80e09ff75b2 */ /* 0x0008640008000100 */
[----:B----4-:R-:W-:Y:S01]  /*0d90*/  NOP ;  /* 0x0000000000007918 */ /* 0x010fe20000000000 */
.L_x_14:
[----:B------:R-:W4:Y:S01]  /*0da0*/  SHFL.IDX PT, R0, R96, RZ, 0x1f ;  /* 0x00001fff60007589 */ /* 0x000f2200000e0000 */
[----:B------:R-:W-:Y:S01]  /*0db0*/  ISETP.NE.OR P1, PT, RZ, UR10, !P1 ;  /* 0x0000000aff007c0c */ /* 0x000fe2000cf25670 */
[----:B------:R-:W-:Y:S01]  /*0dc0*/  NOP ;  /* 0x0000000000007918 */ /* 0x000fe20000000000 */
[----:B----4-:R-:W-:-:S13]  /*0dd0*/  ISETP.NE.AND P0, PT, R0, 0x3, PT ;  /* 0x000000030000780c */ /* 0x010fda0003f05270 */
[----:B------:R-:W-:Y:S05]  /*0de0*/  @P0 BRA `(.L_x_15) ;  /* 0x0000000000340947 */ /* 0x000fea0003800000 */
[----:B--2---:R-:W-:Y:S01]  /*0df0*/  UMOV UR8, 0x400 ;  /* 0x0000040000087882 */ /* 0x004fe20000000000 */
[----:B------:R-:W-:Y:S01]  /*0e00*/  UMOV UR7, 0x20 ;  /* 0x0000002000077882 */ /* 0x000fe20000000000 */
[----:B------:R-:W-:Y:S02]  /*0e10*/  ULEA UR8, UR37, UR8, 0x18 ;  /* 0x0000000825087291 */ /* 0x000fe4000f8ec0ff */
[----:B---3--:R-:W-:-:S04]  /*0e20*/  UIADD3 UR12, UPT, UPT, -UR7, 0x100000, URZ ;  /* 0x00100000070c7890 */ /* 0x008fc8000fffe1ff */
[----:B------:R-:W-:Y:S02]  /*0e30*/  USHF.L.U32 UR13, UR12, 0xb, URZ ;  /* 0x0000000b0c0d7899 */ /* 0x000fe400080006ff */
[----:B------:R-:W-:Y:S01]  /*0e40*/  USHF.L.U32 UR12, UR12, 0x1, URZ ;  /* 0x000000010c0c7899 */ /* 0x000fe200080006ff */
[----:B------:R-:W-:Y:S01]  /*0e50*/  ELECT P0, URZ, PT ;  /* 0x0000000000ff782f */ /* 0x000fe20003800000 */
[----:B------:R-:W2:Y:S10]  /*0e60*/  FENCE.VIEW.ASYNC.S ;  /* 0x00000000000073c6 */ /* 0x000eb40000000000 */
[----:B--2---:R4:W2:Y:S01]  /*0e70*/  SYNCS.EXCH.64 URZ, [UR8+0x1b0], UR12 ;  /* 0x0001b00c08ff75b2 */ /* 0x0048a20008000100 */
[----:B------:R4:W3:Y:S01]  /*0e80*/  SYNCS.EXCH.64 URZ, [UR8+0x1c0], UR12 ;  /* 0x0001c00c08ff75b2 */ /* 0x0008e20008000100 */
[----:B------:R4:W1:Y:S01]  /*0e90*/  SYNCS.EXCH.64 URZ, [UR8+0x1b8], UR12 ;  /* 0x0001b80c08ff75b2 */ /* 0x0008620008000100 */
[----:B------:R4:W1:Y:S02]  /*0ea0*/  SYNCS.EXCH.64 URZ, [UR8+0x1c8], UR12 ;  /* 0x0001c80c08ff75b2 */ /* 0x0008640008000100 */
[----:B----4-:R-:W-:Y:S01]  /*0eb0*/  NOP ;  /* 0x0000000000007918 */ /* 0x010fe20000000000 */
.L_x_15:
[----:B------:R-:W-:Y:S01]  /*0ec0*/  VOTEU.ALL UP1, P1 ;  /* 0x0000000000ff7886 */ /* 0x000fe20000820000 */
[----:B--2---:R-:W2:Y:S01]  /*0ed0*/  LDCU UR8, c[0x0][0x36c] ;  /* 0x00006d80ff0877ac */ /* 0x004ea20008000800 */
[----:B------:R-:W-:Y:S01]  /*0ee0*/  NOP ;  /* 0x0000000000007918 */ /* 0x000fe20000000000 */
[----:B------:R-:W-:Y:S01]  /*0ef0*/  LOP3.LUT R10, R105, 0x1f, RZ, 0xc0, !PT ;  /* 0x0000001f690a7812 */ /* 0x000fe200078ec0ff */
[----:B---3--:R-:W-:Y:S01]  /*0f00*/  UMOV UR12, 0x20 ;  /* 0x00000020000c7882 */ /* 0x008fe20000000000 */
[----:B------:R-:W-:Y:S01]  /*0f10*/  @!UP1 UMOV UR7, 0x400 ;  /* 0x0000040000079882 */ /* 0x000fe20000000000 */
[----:B------:R-:W-:-:S04]  /*0f20*/  @!UP1 UIADD3 UR12, UPT, UPT, -UR12, 0x100000, URZ ;  /* 0x001000000c0c9890 */ /* 0x000fc8000fffe1ff */
[----:B------:R-:W-:Y:S02]  /*0f30*/  @!UP1 USHF.L.U32 UR13, UR12, 0xb, URZ ;  /* 0x0000000b0c0d9899 */ /* 0x000fe400080006ff */
[----:B------:R-:W-:Y:S02]  /*0f40*/  @!UP1 USHF.L.U32 UR12, UR12, 0x1, URZ ;  /* 0x000000010c0c9899 */ /* 0x000fe400080006ff */
[----:B------:R-:W-:Y:S01]  /*0f50*/  @!UP1 ULEA UR7, UR37, UR7, 0x18 ;  /* 0x0000000725079291 */ /* 0x000fe2000f8ec0ff */
[----:B------:R-:W-:Y:S01]  /*0f60*/  VOTEU.ALL UP1, P1 ;  /* 0x0000000000ff7886 */ /* 0x000fe20000820000 */
[----:B------:R-:W-:Y:S01]  /*0f70*/  UISETP.NE.AND UP4, UPT, UR10, URZ, UPT ;  /* 0x000000ff0a00728c */ /* 0x000fe2000bf85270 */
[----:B------:R-:W3:Y:S09]  /*0f80*/  FENCE.VIEW.ASYNC.S ;  /* 0x00000000000073c6 */ /* 0x000ef20000000000 */
[----:B---3--:R3:W4:Y:S01]  /*0f90*/  @!UP1 SYNCS.EXCH.64 URZ, [UR7+0x1d0], UR12 ;  /* 0x0001d00c07ff95b2 */ /* 0x0087220008000100 */
[----:B--2---:R-:W-:-:S09]  /*0fa0*/  UISETP.EQ.U32.AND UP1, UPT, UR8, 0x1, UPT ;  /* 0x000000010800788c */ /* 0x004fd2000bf22070 */
[----:B------:R-:W-:Y:S05]  /*0fb0*/  BRA.U !UP1, `(.L_x_16) ;  /* 0x0000000109087547 */ /* 0x000fea000b800000 */
[----:B-1--4-:R-:W-:Y:S01]  /*0fc0*/  UCGABAR_ARV ;  /* 0x00000000000079c7 */ /* 0x012fe20008000000 */
[----:B------:R-:W-:Y:S05]  /*0fd0*/  BRA `(.L_x_17) ;  /* 0x0000000000047947 */ /* 0x000fea0003800000 */
.L_x_16:
[----:B-1--4-:R-:W-:Y:S01]  /*0fe0*/  NOP ;  /* 0x0000000000007918 */ /* 0x012fe20000000000 */
.L_x_17:
[----:B------:R-:W1:Y:S01]  /*0ff0*/  S2R R15, SR_CTAID.Y ;  /* 0x00000000000f7919 */ /* 0x000e620000002600 */
[----:B------:R-:W-:-:S05]  /*1000*/  CS2R.32 R91, SR_CgaSize ;  /* 0x00000000005b7805 */ /* 0x000fca0000008a00 */
[----:B------:R-:W-:-:S05]  /*1010*/  IMAD R91, R91, -0xa0, RZ ;  /* 0xffffff605b5b7824 */ /* 0x000fca00078e02ff */
[----:B---3--:R-:W-:-:S14]  /*1020*/  R2UR UR7, R91 ;  /* 0x000000005b0772ca */ /* 0x008fdc00000e0000 */
[----:B------:R-:W2:Y:S01]  /*1030*/  LDCU UR7, c[0x0][UR7+0x2b4] ;  /* 0x00005680070777ac */ /* 0x000ea20008000800 */
[----:B------:R-:W-:-:S05]  /*1040*/  CS2R.32 R0, SR_CgaSize ;  /* 0x0000000000007805 */ /* 0x000fca0000008a00 */
[----:B------:R-:W-:-:S06]  /*1050*/  IMAD R0, R0, -0xa0, RZ ;  /* 0xffffff6000007824 */ /* 0x000fcc00078e02ff */
[----:B------:R-:W3:Y:S01]  /*1060*/  LDC R0, c[0x0][R0+0x2a4] ;  /* 0x0000a90000007b82 */ /* 0x000ee20000000800 */
[----:B------:R-:W-:Y:S01]  /*1070*/  PRMT R8, RZ, 0x7610, R8 ;  /* 0x00007610ff087816 */ /* 0x000fe20000000008 */
[----:B------:R-:W4:Y:S01]  /*1080*/  S2R R9, SR_CTAID.X ;  /* 0x0000000000097919 */ /* 0x000f220000002500 */
[----:B------:R-:W-:-:S05]  /*1090*/  CS2R.32 R91, SR_CgaSize ;  /* 0x00000000005b7805 */ /* 0x000fca0000008a00 */
[----:B------:R-:W-:-:S05]  /*10a0*/  IMAD R91, R91, -0xa0, RZ ;  /* 0xffffff605b5b7824 */ /* 0x000fca00078e02ff */
[----:B------:R-:W-:-:S14]  /*10b0*/  R2UR UR8, R91 ;  /* 0x000000005b0872ca */ /* 0x000fdc00000e0000 */
[----:B------:R-:W3:Y:S01]  /*10c0*/  LDCU UR8, c[0x0][UR8+0x2b0] ;  /* 0x00005600080877ac */ /* 0x000ee20008000800 */
[----:B------:R-:W-:Y:S01]  /*10d0*/  UISETP.NE.AND UP2, UPT, UR10, 0x2, UPT ;  /* 0x000000020a00788c */ /* 0x000fe2000bf45270 */
[----:B------:R-:W2:Y:S01]  /*10e0*/  LDC R11, c[0x0][0xb24] ;  /* 0x0002c900ff0b7b82 */ /* 0x000ea20000000800 */
[----:B------:R-:W-:-:S05]  /*10f0*/  CS2R.32 R2, SR_CgaSize ;  /* 0x0000000000027805 */ /* 0x000fca0000008a00 */
[----:B------:R-:W-:-:S06]  /*1100*/  IMAD R2, R2, -0xa0, RZ ;  /* 0xffffff6002027824 */ /* 0x000fcc00078e02ff */
[----:B------:R-:W3:Y:S08]  /*1110*/  LDC R2, c[0x0][R2+0x2a0] ;  /* 0x0000a80002027b82 */ /* 0x000ef00000000800 */
[----:B------:R-:W3:Y:S01]  /*1120*/  LDC R40, c[0x0][0xb24] ;  /* 0x0002c900ff287b82 */ /* 0x000ee20000000800 */
[----:B-1----:R-:W-:-:S07]  /*1130*/  I2FP.F32.U32 R90, R15 ;  /* 0x0000000f005a7245 */ /* 0x002fce0000201000 */
[----:B------:R-:W1:Y:S01]  /*1140*/  S2UR UR36, SR_CTAID.Z ;  /* 0x00000000002479c3 */ /* 0x000e620000002700 */
[----:B--2---:R-:W-:Y:S01]  /*1150*/  ISETP.GE.AND P0, PT, R11, 0x1, PT ;  /* 0x000000010b00780c */ /* 0x004fe20003f06270 */
[----:B----4-:R-:W-:Y:S01]  /*1160*/  IMAD.MOV.U32 R14, RZ, RZ, R9 ;  /* 0x000000ffff0e7224 */ /* 0x010fe200078e0009 */
[----:B------:R-:W-:Y:S01]  /*1170*/  I2FP.F32.U32 R91, R9 ;  /* 0x00000009005b7245 */ /* 0x000fe20000201000 */
[----:B------:R-:W-:Y:S01]  /*1180*/  FMUL R90, R90, UR7 ;  /* 0x000000075a5a7c20 */ /* 0x000fe20008400000 */
[----:B------:R-:W2:Y:S03]  /*1190*/  LDCU UR7, c[0x0][0xb30] ;  /* 0x00016600ff0777ac */ /* 0x000ea60008000800 */
[----:B---3--:R-:W-:Y:S02]  /*11a0*/  FMUL R91, R91, UR8 ;  /* 0x000000085b5b7c20 */ /* 0x008fe40008400000 */
[----:B------:R-:W3:Y:S08]  /*11b0*/  F2I.U32.TRUNC.NTZ R90, R90 ;  /* 0x0000005a005a7305 */ /* 0x000ef0000020f000 */
[----:B------:R-:W4:Y:S01]  /*11c0*/  F2I.U32.TRUNC.NTZ R91, R91 ;  /* 0x0000005b005b7305 */ /* 0x000f22000020f000 */
[----:B--2---:R-:W-:Y:S01]  /*11d0*/  UISETP.NE.AND UP3, UPT, UR7, 0x1, UPT ;  /* 0x000000010700788c */ /* 0x004fe2000bf65270 */
[----:B---3--:R-:W-:-:S05]  /*11e0*/  IADD3 R90, PT, PT, -R90, RZ, RZ ;  /* 0x000000ff5a5a7210 */ /* 0x008fca0007ffe1ff */
[----:B------:R-:W-:Y:S01]  /*11f0*/  IMAD R90, R0, R90, R15 ;  /* 0x0000005a005a7224 */ /* 0x000fe200078e020f */
[----:B------:R-:W-:Y:S01]  /*1200*/  PRMT R0, RZ, 0x7610, R0 ;  /* 0x00007610ff007816 */ /* 0x000fe20000000000 */
[----:B----4-:R-:W-:-:S04]  /*1210*/  IMAD.MOV R91, RZ, RZ, -R91 ;  /* 0x000000ffff5b7224 */ /* 0x010fc800078e0a5b */
[----:B------:R-:W-:Y:S01]  /*1220*/  IMAD R91, R2, R91, R9 ;  /* 0x0000005b025b7224 */ /* 0x000fe200078e0209 */
[----:B-1----:R-:W-:Y:S06]  /*1230*/  BRA.U UP4, `(.L_x_18) ;  /* 0x0000000104247547 */ /* 0x002fec000b800000 */
[----:B------:R-:W-:Y:S01]  /*1240*/  ISETP.NE.AND P1, PT, R90, RZ, PT ;  /* 0x000000ff5a00720c */ /* 0x000fe20003f25270 */
[----:B------:R-:W-:Y:S01]  /*1250*/  IMAD.MOV.U32 R0, RZ, RZ, 0x3 ;  /* 0x00000003ff007424 */ /* 0x000fe200078e00ff */
[C---:B------:R-:W-:Y:S02]  /*1260*/  LOP3.LUT R2, R91.reuse, 0xfffffffe, RZ, 0xc0, !PT ;  /* 0xfffffffe5b027812 */ /* 0x040fe400078ec0ff */
[----:B------:R-:W-:Y:S02]  /*1270*/  ISETP.LT.U32.OR P1, PT, R91, 0x2, !P1 ;  /* 0x000000025b00780c */ /* 0x000fe40004f21470 */
[----:B------:R-:W-:Y:S02]  /*1280*/  SHF.L.U32 R0, R0, R2, RZ ;  /* 0x0000000200007219 */ /* 0x000fe400000006ff */
[----:B------:R-:W-:Y:S02]  /*1290*/  SEL R4, RZ, 0x1, !P1 ;  /* 0x00000001ff047807 */ /* 0x000fe40004800000 */
[----:B------:R-:W-:-:S05]  /*12a0*/  SEL R3, RZ, 0x2, !P1 ;  /* 0x00000002ff037807 */ /* 0x000fca0004800000 */
[----:B------:R-:W-:-:S05]  /*12b0*/  IMAD.IADD R3, R4, 0x1, R3 ;  /* 0x0000000104037824 */ /* 0x000fca00078e0203 */
[----:B------:R-:W-:Y:S02]  /*12c0*/  PRMT R8, R3, 0x7610, R8 ;  /* 0x0000761003087816 */ /* 0x000fe40000000008 */
.L_x_18:
[----:B------:R-:W-:Y:S05]  /*12d0*/  @!P0 BRA `(.L_x_19) ;  /* 0x0000000000b88947 */ /* 0x000fea0003800000 */
[----:B------:R-:W1:Y:S01]  /*12e0*/  LDC.64 R4, c[0x0][0xb18] ;  /* 0x0002c600ff047b82 */ /* 0x000e620000000a00 */
[----:B------:R-:W-:-:S07]  /*12f0*/  ISETP.NE.AND P0, PT, R11, 0x1, PT ;  /* 0x000000010b00780c */ /* 0x000fce0003f05270 */
[----:B------:R-:W2:Y:S08]  /*1300*/  LDC R14, c[0x0][0xb0c] ;  /* 0x0002c300ff0e7b82 */ /* 0x000eb00000000800 */
[----:B------:R-:W3:Y:S08]  /*1310*/  LDC R16, c[0x0][0x370] ;  /* 0x0000dc00ff107b82 */ /* 0x000ef00000000800 */
[----:B------:R-:W4:Y:S01]  /*1320*/  LDC R13, c[0x0][0x374] ;  /* 0x0000dd00ff0d7b82 */ /* 0x000f220000000800 */
[----:B-1----:R-:W-:-:S07]  /*1330*/  ISETP.NE.AND P1, PT, R4, 0x1, PT ;  /* 0x000000010400780c */ /* 0x002fce0003f25270 */
[----:B------:R-:W3:Y:S01]  /*1340*/  LDC.64 R6, c[0x0][0xb10] ;  /* 0x0002c400ff067b82 */ /* 0x000ee20000000a00 */
[----:B--2---:R-:W-:-:S07]  /*1350*/  ISETP.NE.AND P2, PT, R14, 0x1, PT ;  /* 0x000000010e00780c */ /* 0x004fce0003f45270 */
[----:B------:R-:W1:Y:S08]  /*1360*/  LDC R12, c[0x0][0xb20] ;  /* 0x0002c800ff0c7b82 */ /* 0x000e700000000800 */
[----:B------:R-:W2:Y:S01]  /*1370*/  LDC.64 R2, c[0x0][0xb28] ;  /* 0x0002ca00ff027b82 */ /* 0x000ea20000000a00 */
[----:B----4-:R-:W-:-:S04]  /*1380*/  IMAD.HI.U32 R17, R13, R5, RZ ;  /* 0x000000050d117227 */ /* 0x010fc800078e00ff */
[----:B------:R-:W-:-:S04]  /*1390*/  IMAD.HI.U32 R5, R15, R5, RZ ;  /* 0x000000050f057227 */ /* 0x000fc800078e00ff */
[----:B---3--:R-:W-:-:S05]  /*13a0*/  IMAD.HI.U32 R18, R16, R6, RZ ;  /* 0x0000000610127227 */ /* 0x008fca00078e00ff */
[-C--:B------:R-:W-:Y:S01]  /*13b0*/  @P2 SHF.R.U32.HI R16, RZ, R7.reuse, R18 ;  /* 0x00000007ff102219 */ /* 0x080fe20000011612 */
[----:B------:R-:W-:Y:S01]  /*13c0*/  IMAD.HI.U32 R18, R9, R6, RZ ;  /* 0x0000000609127227 */ /* 0x000fe200078e00ff */
[-C--:B-1----:R-:W-:Y:S02]  /*13d0*/  @P1 SHF.R.U32.HI R13, RZ, R12.reuse, R17 ;  /* 0x0000000cff0d1219 */ /* 0x082fe40000011611 */
[----:B------:R-:W-:Y:S02]  /*13e0*/  SHF.R.U32.HI R5, RZ, R12, R5 ;  /* 0x0000000cff057219 */ /* 0x000fe40000011605 */
[----:B------:R-:W-:Y:S02]  /*13f0*/  SHF.R.U32.HI R18, RZ, R7, R18 ;  /* 0x00000007ff127219 */ /* 0x000fe40000011612 */
[----:B------:R-:W-:Y:S01]  /*1400*/  SEL R5, R15, R5, !P1 ;  /* 0x000000050f057207 */ /* 0x000fe20004800000 */
[----:B--2---:R-:W-:Y:S01]  /*1410*/  IMAD.HI.U32 R17, R13, R2, RZ ;  /* 0x000000020d117227 */ /* 0x004fe200078e00ff */
[----:B------:R-:W-:-:S03]  /*1420*/  SEL R18, R9, R18, !P2 ;  /* 0x0000001209127207 */ /* 0x000fc60005000000 */
[----:B------:R-:W-:Y:S01]  /*1430*/  IMAD.HI.U32 R6, R16, R2, RZ ;  /* 0x0000000210067227 */ /* 0x000fe200078e00ff */
[----:B------:R-:W-:-:S04]  /*1440*/  @P0 SHF.R.U32.HI R13, RZ, R3, R17 ;  /* 0x00000003ff0d0219 */ /* 0x000fc80000011611 */
[----:B------:R-:W-:Y:S01]  /*1450*/  @P0 SHF.R.U32.HI R16, RZ, R3, R6 ;  /* 0x00000003ff100219 */ /* 0x000fe20000011606 */
[----:B------:R-:W-:-:S04]  /*1460*/  IMAD R13, R13, R11, RZ ;  /* 0x0000000b0d0d7224 */ /* 0x000fc800078e02ff */
[----:B------:R-:W-:Y:S01]  /*1470*/  IMAD R6, R16, R11, RZ ;  /* 0x0000000b10067224 */ /* 0x000fe200078e02ff */
[----:B------:R-:W-:-:S04]  /*1480*/  ISETP.GE.AND P1, PT, R5, R13, PT ;  /* 0x0000000d0500720c */ /* 0x000fc80003f26270 */
[----:B------:R-:W-:Y:S01]  /*1490*/  ISETP.GE.OR P1, PT, R18, R6, P1 ;  /* 0x000000061200720c */ /* 0x000fe20000f26670 */
[----:B------:R-:W-:-:S05]  /*14a0*/  IMAD.HI.U32 R6, R5, R2, RZ ;  /* 0x0000000205067227 */ /* 0x000fca00078e00ff */
[----:B------:R-:W-:-:S04]  /*14b0*/  SHF.R.U32.HI R6, RZ, R3, R6 ;  /* 0x00000003ff067219 */ /* 0x000fc80000011606 */
[----:B------:R-:W-:-:S03]  /*14c0*/  SEL R6, R5, R6, !P0 ;  /* 0x0000000605067207 */ /* 0x000fc60004000000 */
[----:B------:R-:W-:Y:S01]  /*14d0*/  @!P1 IMAD.HI.U32 R7, R18, R2, RZ ;  /* 0x0000000212079227 */ /* 0x000fe200078e00ff */
[----:B------:R-:W-:-:S04]  /*14e0*/  IADD3 R2, PT, PT, -R6, RZ, RZ ;  /* 0x000000ff06027210 */ /* 0x000fc80007ffe1ff */
[----:B------:R-:W-:Y:S01]  /*14f0*/  @!P1 SHF.R.U32.HI R3, RZ, R3, R7 ;  /* 0x00000003ff039219 */ /* 0x000fe20000011607 */
[----:B------:R-:W-:Y:S01]  /*1500*/  IMAD R2, R11, R2, R5 ;  /* 0x000000020b027224 */ /* 0x000fe200078e0205 */
[----:B------:R-:W-:Y:S02]  /*1510*/  IADD3 R7, PT, PT, -R5, RZ, RZ ;  /* 0x000000ff05077210 */ /* 0x000fe40007ffe1ff */
[----:B------:R-:W-:-:S03]  /*1520*/  @!P1 SEL R3, R18, R3, !P0 ;  /* 0x0000000312039207 */ /* 0x000fc60004000000 */
[----:B------:R-:W-:Y:S02]  /*1530*/  IMAD R7, R4, R7, R15 ;  /* 0x0000000704077224 */ /* 0x000fe400078e020f */
[--C-:B------:R-:W-:Y:S02]  /*1540*/  @!P1 IMAD.IADD R6, R6, 0x1, -R3.reuse ;  /* 0x0000000106069824 */ /* 0x100fe400078e0a03 */
[----:B------:R-:W-:Y:S01]  /*1550*/  @!P1 IMAD R3, R2, R16, R3 ;  /* 0x0000001002039224 */ /* 0x000fe200078e0203 */
[----:B------:R-:W-:Y:S01]  /*1560*/  IADD3 R2, PT, PT, -R18, RZ, RZ ;  /* 0x000000ff12027210 */ /* 0x000fe20007ffe1ff */
[----:B------:R-:W-:Y:S02]  /*1570*/  @!P1 IMAD R5, R6, R11, R18 ;  /* 0x0000000b06059224 */ /* 0x000fe400078e0212 */
[----:B------:R-:W-:Y:S02]  /*1580*/  @!P1 IMAD.MOV.U32 R18, RZ, RZ, R3 ;  /* 0x000000ffff129224 */ /* 0x000fe400078e0003 */
[----:B------:R-:W-:-:S02]  /*1590*/  IMAD R2, R14, R2, R9 ;  /* 0x000000020e027224 */ /* 0x000fc400078e0209 */
[----:B------:R-:W-:Y:S02]  /*15a0*/  IMAD R15, R5, R4, R7 ;  /* 0x00000004050f7224 */ /* 0x000fe400078e0207 */
[----:B------:R-:W-:Y:S02]  /*15b0*/  IMAD R14, R18, R14, R2 ;  /* 0x0000000e120e7224 */ /* 0x000fe400078e0202 */
.L_x_19:
[----:B------:R-:W-:Y:S05]  /*15c0*/  BRA.U UP3, `(.L_x_20) ;  /* 0x0000000103407547 */ /* 0x000fea000b800000 */
[----:B------:R-:W1:Y:S08]  /*15d0*/  LDC.64 R4, c[0x0][0xb10] ;  /* 0x0002c400ff047b82 */ /* 0x000e700000000a00 */
[----:B------:R-:W2:Y:S08]  /*15e0*/  LDC.64 R2, c[0x0][0xb18] ;  /* 0x0002c600ff027b82 */ /* 0x000eb00000000a00 */
[----:B------:R-:W3:Y:S08]  /*15f0*/  LDC R6, c[0x0][0xb20] ;  /* 0x0002c800ff067b82 */ /* 0x000ef00000000800 */
[----:B------:R-:W4:Y:S01]  /*1600*/  LDC R7, c[0x0][0xb0c] ;  /* 0x0002c300ff077b82 */ /* 0x000f220000000800 */
[----:B-1----:R-:W-:-:S05]  /*1610*/  IMAD.HI.U32 R4, R14, R4, RZ ;  /* 0x000000040e047227 */ /* 0x002fca00078e00ff */
[----:B------:R-:W-:Y:S01]  /*1620*/  SHF.R.U32.HI R4, RZ, R5, R4 ;  /* 0x00000005ff047219 */ /* 0x000fe20000011604 */
[----:B--2---:R-:W-:Y:S01]  /*1630*/  IMAD.HI.U32 R3, R15, R3, RZ ;  /* 0x000000030f037227 */ /* 0x004fe200078e00ff */
[----:B------:R-:W-:-:S04]  /*1640*/  ISETP.NE.AND P0, PT, R2, 0x1, PT ;  /* 0x000000010200780c */ /* 0x000fc80003f05270 */
[----:B---3--:R-:W-:-:S04]  /*1650*/  SHF.R.U32.HI R3, RZ, R6, R3 ;  /* 0x00000006ff037219 */ /* 0x008fc80000011603 */
[----:B------:R-:W-:Y:S02]  /*1660*/  SEL R3, R15, R3, !P0 ;  /* 0x000000030f037207 */ /* 0x000fe40004000000 */
[----:B----4-:R-:W-:-:S04]  /*1670*/  ISETP.NE.AND P1, PT, R7, 0x1, PT ;  /* 0x000000010700780c */ /* 0x010fc80003f25270 */
[----:B------:R-:W-:-:S05]  /*1680*/  SEL R5, R14, R4, !P1 ;  /* 0x000000040e057207 */ /* 0x000fca0004800000 */
[----:B------:R-:W-:Y:S02]  /*1690*/  IMAD.IADD R4, R3, 0x1, -R5 ;  /* 0x0000000103047824 */ /* 0x000fe400078e0a05 */
[----:B------:R-:W-:Y:S02]  /*16a0*/  IMAD.IADD R3, R5, 0x1, -R3 ;  /* 0x0000000105037824 */ /* 0x000fe400078e0a03 */
[----:B------:R-:W-:Y:S02]  /*16b0*/  IMAD R14, R4, R7, R14 ;  /* 0x00000007040e7224 */ /* 0x000fe400078e020e */
[----:B------:R-:W-:Y:S02]  /*16c0*/  IMAD R15, R3, R2, R15 ;  /* 0x00000002030f7224 */ /* 0x000fe400078e020f */
.L_x_20:
[----:B------:R-:W-:Y:S05]  /*16d0*/  BRA.U !UP1, `(.L_x_21) ;  /* 0x00000001090c7547 */ /* 0x000fea000b800000 */
[----:B------:R-:W-:Y:S01]  /*16e0*/  UCGABAR_WAIT ;  /* 0x0000000000007dc7 */ /* 0x000fe20008000000 */
[----:B------:R-:W-:Y:S01]  /*16f0*/  CCTL.IVALL ;  /* 0x00000000ff00798f */ /* 0x000fe20002000000 */
[----:B------:R-:W-:Y:S05]  /*1700*/  BRA `(.L_x_22) ;  /* 0x0000000000047947 */ /* 0x000fea0003800000 */
.L_x_21:
[----:B------:R-:W-:Y:S06]  /*1710*/  BAR.SYNC.DEFER_BLOCKING 0x0 ;  /* 0x0000000000007b1d */ /* 0x000fec0000010000 */
.L_x_22:
[----:B------:R-:W-:Y:S05]  /*1720*/  BRA.U UP2, `(.L_x_23) ;  /* 0x0000001902647547 */ /* 0x000fea000b800000 */
[----:B------:R-:W1:Y:S01]  /*1730*/  LDCU UR4, c[0x0][0x38c] ;  /* 0x00007180ff0477ac */ /* 0x000e620008000800 */
[----:B------:R-:W2:Y:S01]  /*1740*/  LDC R8, c[0x0][0x370] ;  /* 0x0000dc00ff087b82 */ /* 0x000ea20000000800 */
[C---:B------:R-:W-:Y:S01]  /*1750*/  IMAD.SHL.U32 R19, R9.reuse, 0x40, RZ ;  /* 0x0000004009137824 */ /* 0x040fe200078e00ff */
[----:B------:R-:W-:Y:S01]  /*1760*/  PLOP3.LUT P1, PT, PT, PT, UP5, 0x80, 0x8 ;  /* 0x000000000008781c */ /* 0x000fe20003f2f058 */
[----:B------:R-:W-:Y:S01]  /*1770*/  UISETP.NE.AND UP1, UPT, UR10, URZ, UPT ;  /* 0x000000ff0a00728c */ /* 0x000fe2000bf25270 */
[----:B------:R-:W-:Y:S01]  /*1780*/  ISETP.NE.AND P4, PT, R10, RZ, P5 ;  /* 0x000000ff0a00720c */ /* 0x000fe20002f85270 */
[----:B------:R-:W-:Y:S01]  /*1790*/  IMAD.SHL.U32 R18, R9, 0x80, RZ ;  /* 0x0000008009127824 */ /* 0x000fe200078e00ff */
[----:B------:R-:W-:Y:S01]  /*17a0*/  PLOP3.LUT P1, PT, P1, PT, PT, 0x8, 0x80 ;  /* 0x000000000080781c */ /* 0x000fe20000f2e170 */
[----:B------:R-:W-:Y:S01]  /*17b0*/  IMAD.MOV.U32 R17, RZ, RZ, 0x1 ;  /* 0x00000001ff117424 */ /* 0x000fe200078e00ff */
[----:B------:R-:W3:Y:S01]  /*17c0*/  LDC R0, c[0x0][0x374] ;  /* 0x0000dd00ff007b82 */ /* 0x000ee20000000800 */
[----:B------:R-:W-:Y:S01]  /*17d0*/  IMAD.MOV.U32 R16, RZ, RZ, RZ ;  /* 0x000000ffff107224 */ /* 0x000fe200078e00ff */
[----:B------:R-:W-:Y:S01]  /*17e0*/  CS2R R12, SRZ ;  /* 0x00000000000c7805 */ /* 0x000fe2000001ff00 */
[----:B------:R-:W-:Y:S01]  /*17f0*/  IMAD.MOV.U32 R11, RZ, RZ, 0x1 ;  /* 0x00000001ff0b7424 */ /* 0x000fe200078e00ff */
[----:B------:R-:W-:Y:S01]  /*1800*/  LOP3.LUT R19, R19, 0x40, RZ, 0xc0, !PT ;  /* 0x0000004013137812 */ /* 0x000fe200078ec0ff */
[----:B------:R-:W4:Y:S01]  /*1810*/  LDCU.64 UR14, c[0x0][0x348] ;  /* 0x00006900ff0e77ac */ /* 0x000f220008000a00 */
[----:B-1----:R-:W-:-:S02]  /*1820*/  UIADD3 UR5, UPT, UPT, UR4, 0x1f, URZ ;  /* 0x0000001f04057890 */ /* 0x002fc4000fffe0ff */
[----:B------:R-:W-:Y:S02]  /*1830*/  USEL UR22, UR6, 0x2, UP1 ;  /* 0x0000000206167887 */ /* 0x000fe40008800000 */
[----:B------:R-:W-:Y:S01]  /*1840*/  USHF.R.S32.HI UR7, URZ, 0x1f, UR5 ;  /* 0x0000001fff077899 */ /* 0x000fe20008011405 */
[----:B------:R-:W-:-:S03]  /*1850*/  UMOV UR23, URZ ;  /* 0x000000ff00177c82 */ /* 0x000fc60008000000 */
[----:B------:R-:W-:Y:S02]  /*1860*/  ULEA.HI UR7, UR7, UR5, URZ, 0x5 ;  /* 0x0000000507077291 */ /* 0x000fe4000f8f28ff */
[----:B------:R-:W-:Y:S02]  /*1870*/  UIADD3 UR5, UPT, UPT, UR4, -0x1, URZ ;  /* 0xffffffff04057890 */ /* 0x000fe4000fffe0ff */
[----:B------:R-:W-:Y:S02]  /*1880*/  USHF.R.S32.HI UR7, URZ, 0x5, UR7 ;  /* 0x00000005ff077899 */ /* 0x000fe40008011407 */
[----:B------:R-:W-:Y:S02]  /*1890*/  UISETP.GE.U32.AND UP2, UPT, UR5, -0x3f, UPT ;  /* 0xffffffc10500788c */ /* 0x000fe4000bf46070 */
[----:B------:R-:W-:Y:S02]  /*18a0*/  UISETP.LT.U32.AND UP0, UPT, UR7, 0x10, UPT ;  /* 0x000000100700788c */ /* 0x000fe4000bf01070 */
[----:B------:R-:W-:-:S02]  /*18b0*/  UIADD3 UR4, UPT, UPT, UR4, 0x3e, URZ ;  /* 0x0000003e04047890 */ /* 0x000fc4000fffe0ff */
[----:B------:R-:W-:-:S04]  /*18c0*/  USEL UR5, UR7, 0x10, UP0 ;  /* 0x0000001007057887 */ /* 0x000fc80008000000 */
[----:B------:R-:W-:Y:S02]  /*18d0*/  UIADD3 UR21, UPT, UPT, UR5, -0x1, URZ ;  /* 0xffffffff05157890 */ /* 0x000fe4000fffe0ff */
[----:B------:R-:W-:Y:S02]  /*18e0*/  @UP2 UIADD3 UR21, UPT, UPT, UR5, URZ, URZ ;  /* 0x000000ff05152290 */ /* 0x000fe4000fffe0ff */
[----:B------:R-:W-:Y:S02]  /*18f0*/  UIADD3 UR24, UPT, UPT, UR7, -UR5, URZ ;  /* 0x8000000507187290 */ /* 0x000fe4000fffe0ff */
[----:B------:R-:W-:Y:S02]  /*1900*/  UIADD3 UR13, UPT, UPT, UR21, 0x1, URZ ;  /* 0x00000001150d7890 */ /* 0x000fe4000fffe0ff */
[----:B--2-4-:R-:W-:-:S12]  /*1910*/  UIADD3 UR21, UPT, UPT, -UR21, URZ, URZ ;  /* 0x000000ff15157290 */ /* 0x014fd8000fffe1ff */
.L_x_43:
[----:B------:R-:W-:Y:S01]  /*1920*/  UISETP.NE.AND UP0, UPT, UR37, URZ, UPT ;  /* 0x000000ff2500728c */ /* 0x000fe2000bf05270 */
[----:B------:R-:W1:Y:S08]  /*1930*/  S2UR UR37, SR_CgaCtaId ;  /* 0x00000000002579c3 */ /* 0x000e700000008800 */
[----:B------:R-:W-:Y:S05]  /*1940*/  BRA.U UP0, `(.L_x_24) ;  /* 0x0000000100347547 */ /* 0x000fea000b800000 */
[----:B------:R-:W2:Y:S01]  /*1950*/  S2R R2, SR_CgaCtaId ;  /* 0x0000000000027919 */ /* 0x000ea20000008800 */
[----:B------:R-:W-:-:S04]  /*1960*/  MOV R3, 0x400 ;  /* 0x0000040000037802 */ /* 0x000fc80000000f00 */
[----:B--2---:R-:W-:Y:S02]  /*1970*/  LEA R2, R2, R3, 0x18 ;  /* 0x0000000302027211 */ /* 0x004fe400078ec0ff */
[----:B------:R-:W-:-:S03]  /*1980*/  SHF.L.U32 R3, R11, 0x1f, RZ ;  /* 0x0000001f0b037819 */ /* 0x000fc600000006ff */
[----:B------:R-:W-:-:S04]  /*1990*/  IMAD R2, R12, 0x8, R2 ;  /* 0x000000080c027824 */ /* 0x000fc800078e0202 */
[----:B------:R-:W2:Y:S02]  /*19a0*/  SYNCS.PHASECHK.TRANS64.TRYWAIT P0, [R2+URZ+0x1c0], R3 ;  /* 0x0001c003020075a7 */ /* 0x000ea400080011ff */
[----:B--2---:R-:W-:Y:S05]  /*19b0*/  @!P0 BRA `(.L_x_25) ;  /* 0x00000080008c8947 */ /* 0x004fea0003800000 */
.L_x_162:
[----:B------:R-:W-:Y:S01]  /*19c0*/  VIADD R12, R12, 0x1 ;  /* 0x000000010c0c7836 */ /* 0x000fe20000000000 */
[----:B------:R2:W-:Y:S04]  /*19d0*/  SYNCS.ARRIVE.TRANS64.A1T0 RZ, [R2+URZ+0x1b0], RZ ;  /* 0x0001b0ff02ff79a7 */ /* 0x0005e800081000ff */
[----:B------:R-:W-:-:S04]  /*19e0*/  ISETP.NE.AND P0, PT, R12, 0x2, PT ;  /* 0x000000020c00780c */ /* 0x000fc80003f05270 */
[----:B------:R-:W-:Y:S02]  /*19f0*/  SEL R12, R12, RZ, P0 ;  /* 0x000000ff0c0c7207 */ /* 0x000fe40000000000 */
[----:B--2---:R-:W-:-:S04]  /*1a00*/  SEL R2, RZ, 0x1, P0 ;  /* 0x00000001ff027807 */ /* 0x004fc80000000000 */
[----:B------:R-:W-:-:S07]  /*1a10*/  LOP3.LUT R11, R11, R2, RZ, 0x3c, !PT ;  /* 0x000000020b0b7212 */ /* 0x000fce00078e3cff */
.L_x_24:
[----:B------:R-:W-:Y:S01]  /*1a20*/  UMOV UR6, 0x400 ;  /* 0x0000040000067882 */ /* 0x000fe20000000000 */
[----:B------:R-:W-:Y:S01]  /*1a30*/  SHF.L.U32 R2, R17, 0x1f, RZ ;  /* 0x0000001f11027819 */ /* 0x000fe200000006ff */
[----:B-1----:R-:W-:Y:S01]  /*1a40*/  ULEA UR6, UR37, UR6, 0x18 ;  /* 0x0000000625067291 */ /* 0x002fe2000f8ec0ff */
[----:B------:R-:W-:Y:S01]  /*1a50*/  R2UR UR35, R18 ;  /* 0x00000000122372ca */ /* 0x000fe200000e0000 */
[----:B------:R-:W-:Y:S01]  /*1a60*/  UISETP.GE.U32.AND UP0, UPT, UR4, 0x3f, UPT ;  /* 0x0000003f0400788c */ /* 0x000fe2000bf06070 */
[----:B------:R-:W-:Y:S01]  /*1a70*/  R2UR UR11, R19 ;  /* 0x00000000130b72ca */ /* 0x000fe200000e0000 */
[----:B------:R-:W-:Y:S01]  /*1a80*/  ULEA UR8, UR23, UR6, 0x3 ;  /* 0x0000000617087291 */ /* 0x000fe2000f8e18ff */
[----:B------:R-:W-:-:S08]  /*1a90*/  UMOV UR25, URZ ;  /* 0x000000ff00197c82 */ /* 0x000fd00008000000 */
[----:B------:R1:W2:Y:S01]  /*1aa0*/  SYNCS.PHASECHK.TRANS64.TRYWAIT P0, [UR8+0x80], R2 ;  /* 0x00008002ff0075a7 */ /* 0x0002a20008001108 */
[----:B------:R-:W-:-:S13]  /*1ab0*/  R2UR UR8, R15 ;  /* 0x000000000f0872ca */ /* 0x000fda00000e0000 */
[----:B------:R-:W-:Y:S01]  /*1ac0*/  ULEA UR11, UR8, UR11, 0x7 ;  /* 0x0000000b080b7291 */ /* 0x000fe2000f8e38ff */
[----:B-1----:R-:W-:-:S05]  /*1ad0*/  LEA.HI R2, R14, R14, RZ, 0x1 ;  /* 0x0000000e0e027211 */ /* 0x002fca00078f08ff */
[----:B------:R-:W-:-:S05]  /*1ae0*/  IMAD.SHL.U32 R2, R2, 0x80, RZ ;  /* 0x0000008002027824 */ /* 0x000fca00078e00ff */
[----:B------:R-:W-:-:S04]  /*1af0*/  LOP3.LUT R2, R2, 0xffffff00, RZ, 0xc0, !PT ;  /* 0xffffff0002027812 */ /* 0x000fc800078ec0ff */
[----:B------:R-:W-:-:S13]  /*1b00*/  R2UR UR9, R2 ;  /* 0x00000000020972ca */ /* 0x000fda00000e0000 */
[----:B------:R-:W-:Y:S01]  /*1b10*/  ULOP3.LUT UR35, UR9, 0x80, UR35, 0xf8, !UPT ;  /* 0x0000008009237892 */ /* 0x000fe2000f8ef823 */
[----:B------:R-:W-:Y:S11]  /*1b20*/  BRA.U !UP0, `(.L_x_26) ;  /* 0x0000000108c07547 */ /* 0x000ff6000b800000 */
[----:B------:R-:W-:Y:S01]  /*1b30*/  UMOV UR16, UR21 ;  /* 0x0000001500107c82 */ /* 0x000fe20008000000 */
[----:B------:R-:W-:Y:S01]  /*1b40*/  UMOV UR17, UR23 ;  /* 0x0000001700117c82 */ /* 0x000fe20008000000 */
[----:B------:R-:W-:-:S05]  /*1b50*/  UMOV UR34, URZ ;  /* 0x000000ff00227c82 */ /* 0x000fca0008000000 */
.L_x_32:
[----:B------:R-:W-:Y:S01]  /*1b60*/  ULEA UR33, UR17, UR6, 0x3 ;  /* 0x0000000611217291 */ /* 0x000fe2000f8e18ff */
[----:B------:R-:W-:Y:S01]  /*1b70*/  @P5 MOV R3, 0x6000 ;  /* 0x0000600000035802 */ /* 0x000fe20000000f00 */
[----:B-12-4-:R-:W-:Y:S10]  /*1b80*/  @P0 BRA `(.L_x_27) ;  /* 0x00000000000c0947 */ /* 0x016ff40003800000 */
[----:B------:R-:W-:-:S04]  /*1b90*/  SHF.L.U32 R4, R17, 0x1f, RZ ;  /* 0x0000001f11047819 */ /* 0x000fc800000006ff */
[----:B------:R-:W1:Y:S02]  /*1ba0*/  SYNCS.PHASECHK.TRANS64.TRYWAIT P0, [UR33+0x80], R4 ;  /* 0x00008004ff0075a7 */ /* 0x000e640008001121 */
[----:B-1----:R-:W-:Y:S05]  /*1bb0*/  @!P0 BRA `(.L_x_28) ;  /* 0x0000008000208947 */ /* 0x002fea0003800000 */
.L_x_27:
[----:B------:R2:W-:Y:S01]  /*1bc0*/  @P5 SYNCS.ARRIVE.TRANS64 RZ, [UR33], R3 ;  /* 0x00000003ffff59a7 */ /* 0x0005e20008000021 */
[----:B------:R-:W-:Y:S02]  /*1bd0*/  ULOP3.LUT UR8, UR22, 0x2, URZ, 0xfc, !UPT ;  /* 0x0000000216087892 */ /* 0x000fe4000f8efcff */
[----:B------:R-:W-:Y:S02]  /*1be0*/  UIADD3 UR16, UPT, UPT, UR16, 0x1, URZ ;  /* 0x0000000110107890 */ /* 0x000fe4000fffe0ff */
[----:B------:R-:W-:Y:S02]  /*1bf0*/  UISETP.NE.AND UP0, UPT, UR8, 0x2, UPT ;  /* 0x000000020800788c */ /* 0x000fe4000bf05270 */
[----:B------:R-:W-:-:S07]  /*1c00*/  UISETP.NE.AND UP2, UPT, UR16, 0x1, UPT ;  /* 0x000000011000788c */ /* 0x000fce000bf45270 */
[----:B------:R-:W-:Y:S05]  /*1c10*/  BRA.U UP0, `(.L_x_29) ;  /* 0x0000000100047547 */ /* 0x000fea000b800000 */
[----:B------:R-:W-:Y:S05]  /*1c20*/  BPT.TRAP 0x1 ;  /* 0x000000040000795c */ /* 0x000fea0000300000 */
.L_x_29:
[----:B------:R-:W-:Y:S04]  /*1c30*/  BSSY.RECONVERGENT B0, `(.L_x_30) ;  /* 0x0000003000007945 */ /* 0x000fe80003800200 */
[----:B------:R-:W-:Y:S05]  /*1c40*/  @!P4 BRA `(.L_x_31) ;  /* 0x000000000004c947 */ /* 0x000fea0003800000 */
[----:B------:R-:W-:Y:S05]  /*1c50*/  BPT.TRAP 0x1 ;  /* 0x000000040000795c */ /* 0x000fea0000300000 */
.L_x_31:
[----:B------:R-:W-:Y:S05]  /*1c60*/  BSYNC.RECONVERGENT B0 ;  /* 0x0000000000007941 */ /* 0x000fea0003800200 */
.L_x_30:
[----:B------:R-:W-:Y:S02]  /*1c70*/  UIADD3 UR23, UPT, UPT, UR17, 0x1, URZ ;  /* 0x0000000111177890 */ /* 0x000fe4000fffe0ff */
[----:B------:R-:W-:Y:S02]  /*1c80*/  ULEA UR32, UR17, UR6, 0xd ;  /* 0x0000000611207291 */ /* 0x000fe4000f8e68ff */
[----:B------:R-:W-:Y:S02]  /*1c90*/  UISETP.NE.AND UP0, UPT, UR23, 0x10, UPT ;  /* 0x000000101700788c */ /* 0x000fe4000bf05270 */
[----:B------:R-:W-:Y:S02]  /*1ca0*/  UIADD3 UR28, UP1, UPT, UR14, 0x80, URZ ;  /* 0x000000800e1c7890 */ /* 0x000fe4000ff3e0ff */
[----:B------:R-:W-:Y:S02]  /*1cb0*/  USEL UR9, URZ, 0x1, UP0 ;  /* 0x00000001ff097887 */ /* 0x000fe40008000000 */
[----:B------:R-:W-:-:S02]  /*1cc0*/  USEL UR23, UR23, URZ, UP0 ;  /* 0x000000ff17177287 */ /* 0x000fc40008000000 */
[----:B------:R-:W-:Y:S02]  /*1cd0*/  UIADD3 UR26, UP0, UPT, UR14, 0x180, URZ ;  /* 0x000001800e1a7890 */ /* 0x000fe4000ff1e0ff */
[----:B------:R-:W-:Y:S01]  /*1ce0*/  ULEA UR8, UR23, UR6, 0x3 ;  /* 0x0000000617087291 */ /* 0x000fe2000f8e18ff */
[----:B------:R-:W-:Y:S01]  /*1cf0*/  LOP3.LUT R17, R17, UR9, RZ, 0x3c, !PT ;  /* 0x0000000911117c12 */ /* 0x000fe2000f8e3cff */
[----:B------:R-:W-:Y:S02]  /*1d00*/  ULOP3.LUT UR33, UR33, 0xfefffff8, URZ, 0xc0, !UPT ;  /* 0xfefffff821217892 */ /* 0x000fe4000f8ec0ff */
[----:B------:R-:W-:Y:S01]  /*1d10*/  UIADD3.X UR29, UPT, UPT, URZ, UR15, URZ, UP1, !UPT ;  /* 0x0000000fff1d7290 */ /* 0x000fe20008ffe4ff */
[----:B-1----:R-:W-:Y:S01]  /*1d20*/  SHF.L.U32 R2, R17, 0x1f, RZ ;  /* 0x0000001f11027819 */ /* 0x002fe200000006ff */
[----:B------:R-:W-:Y:S02]  /*1d30*/  UIADD3 UR32, UPT, UPT, UR32, 0x8600, URZ ;  /* 0x0000860020207890 */ /* 0x000fe4000fffe0ff */
[----:B------:R-:W-:Y:S01]  /*1d40*/  UIADD3.X UR27, UPT, UPT, URZ, UR15, URZ, UP0, !UPT ;  /* 0x0000000fff1b7290 */ /* 0x000fe200087fe4ff */
[----:B------:R1:W4:Y:S01]  /*1d50*/  SYNCS.PHASECHK.TRANS64.TRYWAIT P0, [UR8+0x80], R2 ;  /* 0x00008002ff0075a7 */ /* 0x0003220008001108 */
[----:B------:R-:W-:Y:S01]  /*1d60*/  ULEA UR8, UR17, UR6, 0xc ;  /* 0x0000000611087291 */ /* 0x000fe2000f8e60ff */
[----:B------:R-:W-:Y:S01]  /*1d70*/  UMOV UR18, 0x0 ;  /* 0x0000000000127882 */ /* 0x000fe20000000000 */
[----:B------:R-:W-:-:S02]  /*1d80*/  UMOV UR19, 0x10000000 ;  /* 0x1000000000137882 */ /* 0x000fc40000000000 */
[----:B------:R-:W-:Y:S01]  /*1d90*/  UIADD3 UR8, UPT, UPT, UR8, 0x28600, URZ ;  /* 0x0002860008087890 */ /* 0x000fe2000fffe0ff */
[----:B------:R2:W-:Y:S01]  /*1da0*/  UTMALDG.3D.2CTA [UR32], [UR28], desc[UR18] ;  /* 0x000012201c0075b4 */ /* 0x0005e20008211000 */
[----:B------:R-:W-:Y:S01]  /*1db0*/  UMOV UR10, UR34 ;  /* 0x00000022000a7c82 */ /* 0x000fe20008000000 */
[----:B------:R-:W-:Y:S01]  /*1dc0*/  UMOV UR12, UR36 ;  /* 0x00000024000c7c82 */ /* 0x000fe20008000000 */
[----:B------:R-:W-:Y:S01]  /*1dd0*/  UMOV UR9, UR33 ;  /* 0x0000002100097c82 */ /* 0x000fe20008000000 */
[----:B------:R-:W-:Y:S01]  /*1de0*/  UMOV UR25, UR13 ;  /* 0x0000000d00197c82 */ /* 0x000fe20008000000 */
[----:B------:R-:W-:-:S03]  /*1df0*/  UMOV UR17, UR23 ;  /* 0x0000001700117c82 */ /* 0x000fc60008000000 */
[----:B------:R1:W-:Y:S01]  /*1e00*/  UTMALDG.3D.2CTA [UR8], [UR26], desc[UR18] ;  /* 0x000012081a0075b4 */ /* 0x0003e20008211000 */
[----:B--2---:R-:W-:Y:S01]  /*1e10*/  UIADD3 UR34, UPT, UPT, UR34, 0x20, URZ ;  /* 0x0000002022227890 */ /* 0x004fe2000fffe0ff */
[----:B------:R-:W-:Y:S11]  /*1e20*/  BRA.U UP2, `(.L_x_32) ;  /* 0xfffffffd024c7547 */ /* 0x000ff6000b83ffff */
.L_x_26:
[----:B-1----:R-:W-:Y:S01]  /*1e30*/  ULEA UR8, UR23, UR6, 0x3 ;  /* 0x0000000617087291 */ /* 0x002fe2000f8e18ff */
[----:B------:R-:W-:Y:S01]  /*1e40*/  SHF.L.U32 R2, R17, 0x1f, RZ ;  /* 0x0000001f11027819 */ /* 0x000fe200000006ff */
[----:B------:R-:W-:Y:S01]  /*1e50*/  @!P1 SYNCS.ARRIVE.TRANS64.A1T0 RZ, [UR6+0x148], RZ ;  /* 0x000148ffffff99a7 */ /* 0x000fe20008100006 */
[----:B------:R-:W-:-:S06]  /*1e60*/  UISETP.GT.AND UP0, UPT, UR7, UR5, UPT ;  /* 0x000000050700728c */ /* 0x000fcc000bf04270 */
[----:B--2-4-:R1:W2:Y:S03]  /*1e70*/  SYNCS.PHASECHK.TRANS64.TRYWAIT P0, [UR8+0x80], R2 ;  /* 0x00008002ff0075a7 */ /* 0x0142a60008001108 */
[----:B------:R-:W-:Y:S05]  /*1e80*/  BRA.U !UP0, `(.L_x_33) ;  /* 0x0000000108c07547 */ /* 0x000fea000b800000 */
[----:B------:R-:W-:Y:S01]  /*1e90*/  UIADD3 UR26, UPT, UPT, UR24, UR25, URZ ;  /* 0x00000019181a7290 */ /* 0x000fe2000fffe0ff */
[----:B------:R-:W-:-:S11]  /*1ea0*/  UMOV UR27, UR23 ;  /* 0x00000017001b7c82 */ /* 0x000fd60008000000 */
.L_x_39:
[----:B------:R-:W-:Y:S01]  /*1eb0*/  ULEA UR17, UR27, UR6, 0x3 ;  /* 0x000000061b117291 */ /* 0x000fe2000f8e18ff */
[----:B--2---:R-:W-:Y:S01]  /*1ec0*/  @P5 MOV R3, 0x6000 ;  /* 0x0000600000035802 */ /* 0x004fe20000000f00 */
[----:B-12---:R-:W-:Y:S10]  /*1ed0*/  @P0 BRA `(.L_x_34) ;  /* 0x00000000000c0947 */ /* 0x006ff40003800000 */
[----:B------:R-:W-:-:S04]  /*1ee0*/  SHF.L.U32 R4, R17, 0x1f, RZ ;  /* 0x0000001f11047819 */ /* 0x000fc800000006ff */
[----:B------:R-:W2:Y:S02]  /*1ef0*/  SYNCS.PHASECHK.TRANS64.TRYWAIT P0, [UR17+0x80], R4 ;  /* 0x00008004ff0075a7 */ /* 0x000ea40008001111 */
[----:B--2---:R-:W-:Y:S05]  /*1f00*/  @!P0 BRA `(.L_x_35) ;  /* 0x0000007c00648947 */ /* 0x004fea0003800000 */
.L_x_34:
[----:B------:R2:W-:Y:S01]  /*1f10*/  @P5 SYNCS.ARRIVE.TRANS64 RZ, [UR17], R3 ;  /* 0x00000003ffff59a7 */ /* 0x0005e20008000011 */
[----:B------:R-:W-:-:S04]  /*1f20*/  ULOP3.LUT UR8, UR22, 0x2, URZ, 0xfc, !UPT ;  /* 0x0000000216087892 */ /* 0x000fc8000f8efcff */
[----:B------:R-:W-:-:S09]  /*1f30*/  UISETP.NE.AND UP0, UPT, UR8, 0x2, UPT ;  /* 0x000000020800788c */ /* 0x000fd2000bf05270 */
[----:B------:R-:W-:Y:S05]  /*1f40*/  BRA.U UP0, `(.L_x_36) ;  /* 0x0000000100047547 */ /* 0x000fea000b800000 */
[----:B------:R-:W-:Y:S05]  /*1f50*/  BPT.TRAP 0x1 ;  /* 0x000000040000795c */ /* 0x000fea0000300000 */
.L_x_36:
[----:B------:R-:W-:Y:S04]  /*1f60*/  BSSY.RECONVERGENT B0, `(.L_x_37) ;  /* 0x0000003000007945 */ /* 0x000fe80003800200 */
[----:B------:R-:W-:Y:S05]  /*1f70*/  @!P4 BRA `(.L_x_38) ;  /* 0x000000000004c947 */ /* 0x000fea0003800000 */
[----:B------:R-:W-:Y:S05]  /*1f80*/  BPT.TRAP 0x1 ;  /* 0x000000040000795c */ /* 0x000fea0000300000 */
.L_x_38:
[----:B------:R-:W-:Y:S05]  /*1f90*/  BSYNC.RECONVERGENT B0 ;  /* 0x0000000000007941 */ /* 0x000fea0003800200 */
.L_x_37:
        /* <DEDUP_REMOVED lines=9> */
[----:B------:R-:W-:Y:S02]  /*2030*/  USHF.L.U32 UR18, UR25, 0x5, URZ ;  /* 0x0000000519127899 */ /* 0x000fe400080006ff */
[----:B------:R-:W-:Y:S01]  /*2040*/  ULOP3.LUT UR17, UR17, 0xfefffff8, URZ, 0xc0, !UPT ;  /* 0xfefffff811117892 */ /* 0x000fe2000f8ec0ff */
[----:B-1----:R-:W-:Y:S01]  /*2050*/  SHF.L.U32 R2, R17, 0x1f, RZ ;  /* 0x0000001f11027819 */ /* 0x002fe200000006ff */
[----:B------:R-:W-:Y:S02]  /*2060*/  UIADD3 UR16, UPT, UPT, UR16, 0x8600, URZ ;  /* 0x0000860010107890 */ /* 0x000fe4000fffe0ff */
[----:B------:R-:W-:Y:S01]  /*2070*/  UIADD3.X UR33, UPT, UPT, URZ, UR15, URZ, UP1, !UPT ;  /* 0x0000000fff217290 */ /* 0x000fe20008ffe4ff */
[----:B------:R4:W1:Y:S01]  /*2080*/  SYNCS.PHASECHK.TRANS64.TRYWAIT P0, [UR8+0x80], R2 ;  /* 0x00008002ff0075a7 */ /* 0x0008620008001108 */
[----:B------:R-:W-:-:S02]  /*2090*/  ULEA UR8, UR27, UR6, 0xc ;  /* 0x000000061b087291 */ /* 0x000fc4000f8e60ff */
[----:B------:R-:W-:Y:S02]  /*20a0*/  UIADD3.X UR31, UPT, UPT, URZ, UR15, URZ, UP0, !UPT ;  /* 0x0000000fff1f7290 */ /* 0x000fe400087fe4ff */
[----:B------:R-:W-:Y:S01]  /*20b0*/  UIADD3 UR8, UPT, UPT, UR8, 0x28600, URZ ;  /* 0x0002860008087890 */ /* 0x000fe2000fffe0ff */
[----:B------:R-:W-:Y:S01]  /*20c0*/  UMOV UR28, 0x0 ;  /* 0x00000000001c7882 */ /* 0x000fe20000000000 */
[----:B------:R-:W-:Y:S01]  /*20d0*/  UMOV UR29, 0x10000000 ;  /* 0x10000000001d7882 */ /* 0x000fe20000000000 */
[----:B------:R-:W-:Y:S01]  /*20e0*/  UMOV UR19, UR35 ;  /* 0x0000002300137c82 */ /* 0x000fe20008000000 */
[----:B------:R-:W-:Y:S01]  /*20f0*/  UMOV UR20, UR36 ;  /* 0x0000002400147c82 */ /* 0x000fe20008000000 */
[----:B------:R-:W-:Y:S01]  /*2100*/  UMOV UR12, UR36 ;  /* 0x00000024000c7c82 */ /* 0x000fe20008000000 */
[----:B------:R-:W-:Y:S01]  /*2110*/  UMOV UR9, UR17 ;  /* 0x0000001100097c82 */ /* 0x000fe20008000000 */
[----:B------:R-:W-:Y:S01]  /*2120*/  UMOV UR10, UR18 ;  /* 0x00000012000a7c82 */ /* 0x000fe20008000000 */
[----:B------:R4:W-:Y:S01]  /*2130*/  UTMALDG.3D.2CTA [UR16], [UR32], desc[UR28] ;  /* 0x00001c10200075b4 */ /* 0x0009e20008211000 */
[----:B------:R-:W-:Y:S01]  /*2140*/  UIADD3 UR25, UPT, UPT, UR25, 0x1, URZ ;  /* 0x0000000119197890 */ /* 0x000fe2000fffe0ff */
[----:B------:R-:W-:-:S03]  /*2150*/  UMOV UR27, UR23 ;  /* 0x00000017001b7c82 */ /* 0x000fc60008000000 */
[----:B------:R-:W-:Y:S01]  /*2160*/  UISETP.NE.AND UP0, UPT, UR25, UR26, UPT ;  /* 0x0000001a1900728c */ /* 0x000fe2000bf05270 */
[----:B------:R4:W-:Y:S08]  /*2170*/  UTMALDG.3D.2CTA [UR8], [UR30], desc[UR28] ;  /* 0x00001c081e0075b4 */ /* 0x0009f00008211000 */
[----:B----4-:R-:W-:Y:S05]  /*2180*/  BRA.U UP0, `(.L_x_39) ;  /* 0xfffffffd00487547 */ /* 0x010fea000b83ffff */
.L_x_33:
[C---:B-1----:R-:W-:Y:S01]  /*2190*/  LEA R2, R16.reuse, UR6, 0x3 ;  /* 0x0000000610027c11 */ /* 0x042fe2000f8e18ff */
[----:B------:R-:W-:Y:S01]  /*21a0*/  NOP ;  /* 0x0000000000007918 */ /* 0x000fe20000000000 */
[----:B--2---:R-:W-:Y:S02]  /*21b0*/  SHF.L.U32 R3, R13, 0x1f, RZ ;  /* 0x0000001f0d037819 */ /* 0x004fe400000006ff */
[----:B------:R-:W-:Y:S02]  /*21c0*/  LEA R4, R16, UR6, 0x4 ;  /* 0x0000000610047c11 */ /* 0x000fe4000f8e20ff */
[----:B------:R-:W1:Y:S02]  /*21d0*/  SYNCS.PHASECHK.TRANS64.TRYWAIT P0, [R2+URZ+0x150], R3 ;  /* 0x00015003020075a7 */ /* 0x000e6400080011ff */
[----:B-1----:R-:W-:Y:S05]  /*21e0*/  @!P0 BRA `(.L_x_40) ;  /* 0x0000007800c48947 */ /* 0x002fea0003800000 */
.L_x_165:
[----:B------:R-:W2:Y:S01]  /*21f0*/  LDS.128 R4, [R4+0x1e0] ;  /* 0x0001e00004047984 */ /* 0x000ea20000000c00 */
[----:B------:R-:W-:Y:S01]  /*2200*/  ISETP.GE.AND P0, PT, R40, 0x1, PT ;  /* 0x000000012800780c */ /* 0x000fe20003f06270 */
[----:B-1----:R-:W-:Y:S01]  /*2210*/  VIADD R2, R2, 0x160 ;  /* 0x0000016002027836 */ /* 0x002fe20000000000 */
[----:B------:R-:W-:Y:S01]  /*2220*/  @!PT LDS RZ, [RZ] ;  /* 0x00000000fffff984 */ /* 0x000fe20000000800 */
[----:B------:R-:W-:Y:S01]  /*2230*/  @!PT LDS RZ, [RZ] ;  /* 0x00000000fffff984 */ /* 0x000fe20000000800 */
[----:B------:R-:W-:Y:S01]  /*2240*/  @!PT LDS RZ, [RZ] ;  /* 0x00000000fffff984 */ /* 0x000fe20000000800 */
[----:B------:R-:W-:Y:S01]  /*2250*/  @!PT LDS RZ, [RZ] ;  /* 0x00000000fffff984 */ /* 0x000fe20000000800 */
[----:B------:R1:W-:Y:S06]  /*2260*/  MEMBAR.ALL.CTA ;  /* 0x0000000000007992 */ /* 0x0003ec0000008000 */
[----:B-1----:R-:W1:Y:S01]  /*2270*/  FENCE.VIEW.ASYNC.S ;  /* 0x00000000000073c6 */ /* 0x002e620000000000 */
[----:B------:R-:W-:-:S04]  /*2280*/  PRMT R2, RZ, 0x654, R2 ;  /* 0x00000654ff027816 */ /* 0x000fc80000000002 */
[----:B-1----:R1:W-:Y:S01]  /*2290*/  SYNCS.ARRIVE.TRANS64.RED.A1T0 RZ, [R2+URZ], RZ ;  /* 0x000000ff02ff79a7 */ /* 0x0023e200081004ff */
[----:B--2---:R-:W-:-:S13]  /*22a0*/  LOP3.LUT P2, RZ, R6, 0x1, RZ, 0xc0, !PT ;  /* 0x0000000106ff7812 */ /* 0x004fda000784c0ff */
[----:B------:R-:W-:Y:S01]  /*22b0*/  @P2 SHF.R.U32.HI R3, RZ, 0x10, R5 ;  /* 0x00000010ff032819 */ /* 0x000fe20000011605 */
[----:B------:R-:W-:Y:S01]  /*22c0*/  VOTEU.ANY UP0, P2 ;  /* 0x0000000000ff7886 */ /* 0x000fe20001000100 */
[----:B------:R-:W-:Y:S02]  /*22d0*/  @P2 MOV R10, R4 ;  /* 0x00000004000a2202 */ /* 0x000fe40000000f00 */
[----:B------:R-:W-:Y:S02]  /*22e0*/  @P2 R2UR.BROADCAST UR8, R3 ;  /* 0x00000000030822ca */ /* 0x000fe400008e0000 */
[----:B------:R-:W-:-:S11]  /*22f0*/  @P2 LOP3.LUT R9, R5, 0xffff, RZ, 0xc0, !PT ;  /* 0x0000ffff05092812 */ /* 0x000fd600078ec0ff */
[----:B------:R-:W-:Y:S01]  /*2300*/  @UP0 UMOV UR36, UR8 ;  /* 0x0000000800240c82 */ /* 0x000fe20008000000 */
[----:B-1----:R-:W-:Y:S05]  /*2310*/  @!P0 BRA `(.L_x_41) ;  /* 0x0000000000b88947 */ /* 0x002fea0003800000 */
[----:B------:R-:W3:Y:S01]  /*2320*/  LDC.64 R4, c[0x0][0xb18] ;  /* 0x0002c600ff047b82 */ /* 0x000ee20000000a00 */
[----:B------:R-:W-:-:S07]  /*2330*/  ISETP.NE.AND P3, PT, R40, 0x1, PT ;  /* 0x000000012800780c */ /* 0x000fce0003f65270 */
[----:B------:R-:W1:Y:S08]  /*2340*/  LDC.64 R6, c[0x0][0xb10] ;  /* 0x0002c400ff067b82 */ /* 0x000e700000000a00 */
[----:B------:R-:W2:Y:S08]  /*2350*/  LDC R14, c[0x0][0xb20] ;  /* 0x0002c800ff0e7b82 */ /* 0x000eb00000000800 */
[----:B------:R-:W4:Y:S01]  /*2360*/  LDC R15, c[0x0][0xb0c] ;  /* 0x0002c300ff0f7b82 */ /* 0x000f220000000800 */
[----:B---3--:R-:W-:Y:S01]  /*2370*/  IMAD.HI.U32 R21, R0, R5, RZ ;  /* 0x0000000500157227 */ /* 0x008fe200078e00ff */
[----:B------:R-:W-:-:S03]  /*2380*/  ISETP.NE.AND P0, PT, R4, 0x1, PT ;  /* 0x000000010400780c */ /* 0x000fc60003f05270 */
[----:B------:R-:W-:-:S03]  /*2390*/  IMAD.HI.U32 R5, R9, R5, RZ ;  /* 0x0000000509057227 */ /* 0x000fc600078e00ff */
[----:B------:R-:W3:Y:S01]  /*23a0*/  LDC.64 R2, c[0x0][0xb28] ;  /* 0x0002ca00ff027b82 */ /* 0x000ee20000000a00 */
[----:B-1----:R-:W-:-:S04]  /*23b0*/  IMAD.HI.U32 R22, R8, R6, RZ ;  /* 0x0000000608167227 */ /* 0x002fc800078e00ff */
[----:B------:R-:W-:Y:S01]  /*23c0*/  IMAD.HI.U32 R23, R10, R6, RZ ;  /* 0x000000060a177227 */ /* 0x000fe200078e00ff */
[----:B------:R-:W-:Y:S02]  /*23d0*/  SHF.R.U32.HI R22, RZ, R7, R22 ;  /* 0x00000007ff167219 */ /* 0x000fe40000011616 */
[-C--:B--2---:R-:W-:Y:S02]  /*23e0*/  SHF.R.U32.HI R21, RZ, R14.reuse, R21 ;  /* 0x0000000eff157219 */ /* 0x084fe40000011615 */
[----:B------:R-:W-:Y:S02]  /*23f0*/  SHF.R.U32.HI R5, RZ, R14, R5 ;  /* 0x0000000eff057219 */ /* 0x000fe40000011605 */
[----:B------:R-:W-:Y:S02]  /*2400*/  SEL R21, R0, R21, !P0 ;  /* 0x0000001500157207 */ /* 0x000fe40004000000 */
[----:B------:R-:W-:Y:S02]  /*2410*/  SHF.R.U32.HI R23, RZ, R7, R23 ;  /* 0x00000007ff177219 */ /* 0x000fe40000011617 */
[----:B----4-:R-:W-:-:S02]  /*2420*/  ISETP.NE.AND P1, PT, R15, 0x1, PT ;  /* 0x000000010f00780c */ /* 0x010fc40003f25270 */
[----:B------:R-:W-:Y:S02]  /*2430*/  SEL R5, R9, R5, !P0 ;  /* 0x0000000509057207 */ /* 0x000fe40004000000 */
[----:B------:R-:W-:Y:S02]  /*2440*/  SEL R22, R8, R22, !P1 ;  /* 0x0000001608167207 */ /* 0x000fe40004800000 */
[----:B------:R-:W-:Y:S01]  /*2450*/  SEL R23, R10, R23, !P1 ;  /* 0x000000170a177207 */ /* 0x000fe20004800000 */
[----:B---3--:R-:W-:-:S04]  /*2460*/  IMAD.HI.U32 R20, R21, R2, RZ ;  /* 0x0000000215147227 */ /* 0x008fc800078e00ff */
        /* <DEDUP_REMOVED lines=10> */
[----:B------:R-:W-:-:S04]  /*2510*/  @!P0 IMAD.HI.U32 R7, R23, R2, RZ ;  /* 0x0000000217078227 */ /* 0x000fc800078e00ff */
[----:B------:R-:W-:Y:S01]  /*2520*/  IMAD.MOV R2, RZ, RZ, -R6 ;  /* 0x000000ffff027224 */ /* 0x000fe200078e0a06 */
[----:B------:R-:W-:Y:S02]  /*2530*/  @!P0 SHF.R.U32.HI R3, RZ, R3, R7 ;  /* 0x00000003ff038219 */ /* 0x000fe40000011607 */
[----:B------:R-:W-:Y:S01]  /*2540*/  IADD3 R7, PT, PT, -R5, RZ, RZ ;  /* 0x000000ff05077210 */ /* 0x000fe20007ffe1ff */
[----:B------:R-:W-:Y:S01]  /*2550*/  IMAD R2, R40, R2, R5 ;  /* 0x0000000228027224 */ /* 0x000fe200078e0205 */
        /* <DEDUP_REMOVED lines=10> */
.L_x_41:
[----:B------:R-:W1:Y:S02]  /*2600*/  LDCU UR8, c[0x0][0xb30] ;  /* 0x00016600ff0877ac */ /* 0x000e640008000800 */
[----:B-1----:R-:W-:-:S09]  /*2610*/  UISETP.NE.AND UP0, UPT, UR8, 0x1, UPT ;  /* 0x000000010800788c */ /* 0x002fd2000bf05270 */
[----:B------:R-:W-:Y:S05]  /*2620*/  BRA.U UP0, `(.L_x_42) ;  /* 0x0000000100407547 */ /* 0x000fea000b800000 */
[----:B------:R-:W1:Y:S08]  /*2630*/  LDC.64 R4, c[0x0][0xb10] ;  /* 0x0002c400ff047b82 */ /* 0x000e700000000a00 */
[----:B------:R-:W2:Y:S08]  /*2640*/  LDC.64 R2, c[0x0][0xb18] ;  /* 0x0002c600ff027b82 */ /* 0x000eb00000000a00 */
[----:B------:R-:W4:Y:S08]  /*2650*/  LDC R6, c[0x0][0xb20] ;  /* 0x0002c800ff067b82 */ /* 0x000f300000000800 */
[----:B------:R-:W3:Y:S01]  /*2660*/  LDC R7, c[0x0][0xb0c] ;  /* 0x0002c300ff077b82 */ /* 0x000ee20000000800 */
[----:B-1----:R-:W-:-:S05]  /*2670*/  IMAD.HI.U32 R4, R10, R4, RZ ;  /* 0x000000040a047227 */ /* 0x002fca00078e00ff */
[----:B------:R-:W-:Y:S01]  /*2680*/  SHF.R.U32.HI R4, RZ, R5, R4 ;  /* 0x00000005ff047219 */ /* 0x000fe20000011604 */
[----:B--2---:R-:W-:Y:S01]  /*2690*/  IMAD.HI.U32 R3, R9, R3, RZ ;  /* 0x0000000309037227 */ /* 0x004fe200078e00ff */
[----:B------:R-:W-:-:S04]  /*26a0*/  ISETP.NE.AND P0, PT, R2, 0x1, PT ;  /* 0x000000010200780c */ /* 0x000fc80003f05270 */
[----:B----4-:R-:W-:-:S04]  /*26b0*/  SHF.R.U32.HI R3, RZ, R6, R3 ;  /* 0x00000006ff037219 */ /* 0x010fc80000011603 */
[----:B------:R-:W-:Y:S02]  /*26c0*/  SEL R3, R9, R3, !P0 ;  /* 0x0000000309037207 */ /* 0x000fe40004000000 */
[----:B---3--:R-:W-:-:S04]  /*26d0*/  ISETP.NE.AND P1, PT, R7, 0x1, PT ;  /* 0x000000010700780c */ /* 0x008fc80003f25270 */
[----:B------:R-:W-:-:S05]  /*26e0*/  SEL R4, R10, R4, !P1 ;  /* 0x000000040a047207 */ /* 0x000fca0004800000 */
[----:B------:R-:W-:Y:S02]  /*26f0*/  IMAD.IADD R5, R3, 0x1, -R4 ;  /* 0x0000000103057824 */ /* 0x000fe400078e0a04 */
[----:B------:R-:W-:Y:S02]  /*2700*/  IMAD.IADD R3, R4, 0x1, -R3 ;  /* 0x0000000104037824 */ /* 0x000fe400078e0a03 */
[----:B------:R-:W-:Y:S02]  /*2710*/  IMAD R10, R5, R7, R10 ;  /* 0x00000007050a7224 */ /* 0x000fe400078e020a */
[----:B------:R-:W-:-:S07]  /*2720*/  IMAD R9, R3, R2, R9 ;  /* 0x0000000203097224 */ /* 0x000fce00078e0209 */
.L_x_42:
[----:B------:R-:W-:Y:S01]  /*2730*/  VIADD R16, R16, 0x1 ;  /* 0x0000000110107836 */ /* 0x000fe20000000000 */
[----:B------:R-:W-:Y:S01]  /*2740*/  PLOP3.LUT P1, PT, PT, PT, PT, 0x80, 0x8 ;  /* 0x000000000008781c */ /* 0x000fe20003f2f070 */
[----:B------:R-:W-:Y:S02]  /*2750*/  IMAD.IADD R14, R10, 0x1, R91 ;  /* 0x000000010a0e7824 */ /* 0x000fe400078e025b */
[----:B------:R-:W-:Y:S01]  /*2760*/  IMAD.IADD R15, R9, 0x1, R90 ;  /* 0x00000001090f7824 */ /* 0x000fe200078e025a */
[----:B------:R-:W-:-:S04]  /*2770*/  ISETP.NE.AND P0, PT, R16, 0x2, PT ;  /* 0x000000021000780c */ /* 0x000fc80003f05270 */
[----:B------:R-:W-:Y:S02]  /*2780*/  SEL R2, RZ, 0x1, P0 ;  /* 0x00000001ff027807 */ /* 0x000fe40000000000 */
[----:B------:R-:W-:Y:S02]  /*2790*/  SEL R16, R16, RZ, P0 ;  /* 0x000000ff10107207 */ /* 0x000fe40000000000 */
[----:B------:R-:W-:Y:S01]  /*27a0*/  LOP3.LUT R13, R13, R2, RZ, 0x3c, !PT ;  /* 0x000000020d0d7212 */ /* 0x000fe200078e3cff */
[----:B------:R-:W-:Y:S06]  /*27b0*/  @P2 BRA `(.L_x_43) ;  /* 0xfffffff000582947 */ /* 0x000fec000383ffff */
[----:B------:R-:W-:Y:S01]  /*27c0*/  UIADD3 UR6, UPT, UPT, UR6, 0x80, URZ ;  /* 0x0000008006067890 */ /* 0x000fe2000fffe0ff */
[----:B------:R-:W-:-:S03]  /*27d0*/  SHF.L.U32 R2, R17, 0x1f, RZ ;  /* 0x0000001f11027819 */ /* 0x000fc600000006ff */
[----:B------:R-:W-:-:S09]  /*27e0*/  ULEA UR4, UR23, UR6, 0x3 ;  /* 0x0000000617047291 */ /* 0x000fd2000f8e18ff */
[----:B------:R-:W1:Y:S02]  /*27f0*/  SYNCS.PHASECHK.TRANS64.TRYWAIT P0, [UR4], R2 ;  /* 0x00000002ff0075a7 */ /* 0x000e640008001104 */
[----:B-1----:R-:W-:Y:S05]  /*2800*/  @!P0 BRA `(.L_x_44) ;  /* 0x0000007400508947 */ /* 0x002fea0003800000 */
.L_x_167:
[----:B------:R-:W-:-:S04]  /*2810*/  UIADD3 UR5, UPT, UPT, UR23, 0x1, URZ ;  /* 0x0000000117057890 */ /* 0x000fc8000fffe0ff */
[----:B------:R-:W-:-:S04]  /*2820*/  UISETP.NE.AND UP0, UPT, UR5, 0x10, UPT ;  /* 0x000000100500788c */ /* 0x000fc8000bf05270 */
[----:B------:R-:W-:Y:S02]  /*2830*/  USEL UR7, URZ, 0x1, UP0 ;  /* 0x00000001ff077887 */ /* 0x000fe40008000000 */
[----:B------:R-:W-:-:S04]  /*2840*/  USEL UR5, UR5, URZ, UP0 ;  /* 0x000000ff05057287 */ /* 0x000fc80008000000 */
[----:B------:R-:W-:Y:S01]  /*2850*/  ULEA UR4, UR5, UR6, 0x3 ;  /* 0x0000000605047291 */ /* 0x000fe2000f8e18ff */
[----:B-1----:R-:W-:-:S04]  /*2860*/  LOP3.LUT R2, R17, UR7, RZ, 0x3c, !PT ;  /* 0x0000000711027c12 */ /* 0x002fc8000f8e3cff */
[----:B------:R-:W-:-:S04]  /*2870*/  SHF.L.U32 R3, R2, 0x1f, RZ ;  /* 0x0000001f02037819 */ /* 0x000fc800000006ff */
[----:B------:R-:W1:Y:S02]  /*2880*/  SYNCS.PHASECHK.TRANS64.TRYWAIT P0, [UR4], R3 ;  /* 0x00000003ff0075a7 */ /* 0x000e640008001104 */
[----:B-1----:R-:W-:Y:S05]  /*2890*/  @!P0 BRA `(.L_x_45) ;  /* 0x0000007400448947 */ /* 0x002fea0003800000 */
.L_x_169:
[----:B------:R-:W-:-:S04]  /*28a0*/  UIADD3 UR5, UPT, UPT, UR5, 0x1, URZ ;  /* 0x0000000105057890 */ /* 0x000fc8000fffe0ff */
[----:B------:R-:W-:-:S04]  /*28b0*/  UISETP.NE.AND UP0, UPT, UR5, 0x10, UPT ;  /* 0x000000100500788c */ /* 0x000fc8000bf05270 */
[----:B------:R-:W-:Y:S02]  /*28c0*/  USEL UR7, URZ, 0x1, UP0 ;  /* 0x00000001ff077887 */ /* 0x000fe40008000000 */
[----:B------:R-:W-:-:S04]  /*28d0*/  USEL UR5, UR5, URZ, UP0 ;  /* 0x000000ff05057287 */ /* 0x000fc80008000000 */
[----:B------:R-:W-:Y:S01]  /*28e0*/  ULEA UR4, UR5, UR6, 0x3 ;  /* 0x0000000605047291 */ /* 0x000fe2000f8e18ff */
[----:B------:R-:W-:-:S04]  /*28f0*/  LOP3.LUT R2, R2, UR7, RZ, 0x3c, !PT ;  /* 0x0000000702027c12 */ /* 0x000fc8000f8e3cff */
[----:B-1----:R-:W-:-:S04]  /*2900*/  SHF.L.U32 R3, R2, 0x1f, RZ ;  /* 0x0000001f02037819 */ /* 0x002fc800000006ff */
[----:B------:R-:W1:Y:S02]  /*2910*/  SYNCS.PHASECHK.TRANS64.TRYWAIT P0, [UR4], R3 ;  /* 0x00000003ff0075a7 */ /* 0x000e640008001104 */
[----:B-1----:R-:W-:Y:S05]  /*2920*/  @!P0 BRA `(.L_x_46) ;  /* 0x0000007400388947 */ /* 0x002fea0003800000 */
.L_x_171:
        /* <DEDUP_REMOVED lines=9> */
.L_x_173:
        /* <DEDUP_REMOVED lines=9> */
.L_x_175:
        /* <DEDUP_REMOVED lines=9> */
.L_x_177:
        /* <DEDUP_REMOVED lines=9> */
.L_x_179:
        /* <DEDUP_REMOVED lines=9> */
.L_x_181:
        /* <DEDUP_REMOVED lines=9> */
.L_x_183:
        /* <DEDUP_REMOVED lines=9> */
.L_x_185:
        /* <DEDUP_REMOVED lines=9> */
.L_x_187:
        /* <DEDUP_REMOVED lines=9> */
.L_x_189:
        /* <DEDUP_REMOVED lines=9> */
.L_x_191:
        /* <DEDUP_REMOVED lines=9> */
.L_x_193:
        /* <DEDUP_REMOVED lines=9> */
.L_x_195:
[----:B------:R-:W-:-:S04]  /*2ff0*/  UIADD3 UR5, UPT, UPT, UR5, 0x1, URZ ;  /* 0x0000000105057890 */ /* 0x000fc8000fffe0ff */
[----:B------:R-:W-:-:S04]  /*3000*/  UISETP.NE.AND UP0, UPT, UR5, 0x10, UPT ;  /* 0x000000100500788c */ /* 0x000fc8000bf05270 */
[----:B------:R-:W-:Y:S02]  /*3010*/  USEL UR4, URZ, 0x1, UP0 ;  /* 0x00000001ff047887 */ /* 0x000fe40008000000 */
[----:B------:R-:W-:-:S04]  /*3020*/  USEL UR5, UR5, URZ, UP0 ;  /* 0x000000ff05057287 */ /* 0x000fc80008000000 */
[----:B------:R-:W-:Y:S01]  /*3030*/  ULEA UR5, UR5, UR6, 0x3 ;  /* 0x0000000605057291 */ /* 0x000fe2000f8e18ff */
[----:B------:R-:W-:-:S04]  /*3040*/  LOP3.LUT R2, R2, UR4, RZ, 0x3c, !PT ;  /* 0x0000000402027c12 */ /* 0x000fc8000f8e3cff */
[----:B------:R-:W-:Y:S01]  /*3050*/  SHF.L.U32 R2, R2, 0x1f, RZ ;  /* 0x0000001f02027819 */ /* 0x000fe200000006ff */
[----:B-1-3--:R-:W-:-:S07]  /*3060*/  IMAD.U32 R0, RZ, RZ, UR5 ;  /* 0x00000005ff007e24 */ /* 0x00afce000f8e00ff */
.L_x_59:
[----:B-1----:R1:W2:Y:S02]  /*3070*/  SYNCS.PHASECHK.TRANS64.TRYWAIT P0, [R0+URZ], R2 ;  /* 0x00000002000075a7 */ /* 0x0022a400080011ff */
[----:B--2---:R-:W-:Y:S05]  /*3080*/  @!P0 NANOSLEEP.SYNCS 0x989680 ;  /* 0x009896800000895d */ /* 0x004fea0003900000 */
[----:B------:R-:W2:Y:S02]  /*3090*/  @!P0 SYNCS.PHASECHK.TRANS64 P0, [R0+URZ], R2 ;  /* 0x00000002000085a7 */ /* 0x000ea400080010ff */
[----:B--2---:R-:W-:Y:S05]  /*30a0*/  @P0 EXIT ;  /* 0x000000000000094d */ /* 0x004fea0003800000 */
[----:B------:R-:W-:Y:S05]  /*30b0*/  BRA `(.L_x_59) ;  /* 0xfffffffc00ec7947 */ /* 0x000fea000383ffff */
.L_x_23:
[----:B------:R-:W-:-:S04]  /*30c0*/  UISETP.NE.AND UP1, UPT, UR37, URZ, UPT ;  /* 0x000000ff2500728c */ /* 0x000fc8000bf25270 */
[----:B------:R-:W-:-:S09]  /*30d0*/  UISETP.NE.OR UP1, UPT, UR10, 0x1, UP1 ;  /* 0x000000010a00788c */ /* 0x000fd20008f25670 */
[----:B------:R-:W-:Y:S05]  /*30e0*/  BRA.U UP1, `(.L_x_60) ;  /* 0x00000005014c7547 */ /* 0x000fea000b800000 */
[----:B------:R-:W-:Y:S01]  /*30f0*/  HFMA2 R11, -RZ, RZ, 0, 0 ;  /* 0x00000000ff0b7431 */ /* 0x000fe200000001ff */
[----:B------:R-:W-:Y:S01]  /*3100*/  ISETP.GE.U32.AND P2, PT, R10, 0x2, PT ;  /* 0x000000020a00780c */ /* 0x000fe20003f46070 */
[----:B------:R-:W-:Y:S01]  /*3110*/  IMAD.MOV.U32 R12, RZ, RZ, 0x1 ;  /* 0x00000001ff0c7424 */ /* 0x000fe200078e00ff */
[----:B------:R-:W-:Y:S01]  /*3120*/  CS2R R8, SRZ ;  /* 0x0000000000087805 */ /* 0x000fe2000001ff00 */
[----:B------:R-:W-:Y:S01]  /*3130*/  IMAD.MOV.U32 R3, RZ, RZ, RZ ;  /* 0x000000ffff037224 */ /* 0x000fe200078e00ff */
[----:B------:R-:W-:Y:S01]  /*3140*/  UMOV UR4, 0x400 ;  /* 0x0000040000047882 */ /* 0x000fe20000000000 */
[----:B------:R-:W-:Y:S01]  /*3150*/  UMOV UR6, URZ ;  /* 0x000000ff00067c82 */ /* 0x000fe20008000000 */
[----:B------:R-:W-:-:S12]  /*3160*/  ULEA UR37, UR37, UR4, 0x18 ;  /* 0x0000000425257291 */ /* 0x000fd8000f8ec0ff */
.L_x_64:
[----:B------:R-:W-:Y:S02]  /*3170*/  LEA R0, R3, UR37, 0x3 ;  /* 0x0000002503007c11 */ /* 0x000fe4000f8e18ff */
[----:B------:R-:W-:-:S03]  /*3180*/  SHF.L.U32 R4, R8, 0x1f, RZ ;  /* 0x0000001f08047819 */ /* 0x000fc600000006ff */
[----:B------:R-:W-:Y:S01]  /*3190*/  VIADD R5, R0, 0x1c0 ;  /* 0x000001c000057836 */ /* 0x000fe20000000000 */
[----:B------:R-:W1:Y:S02]  /*31a0*/  SYNCS.PHASECHK.TRANS64.TRYWAIT P0, [R0+URZ+0x1b0], R4 ;  /* 0x0001b004000075a7 */ /* 0x000e6400080011ff */
[----:B-1----:R-:W-:Y:S05]  /*31b0*/  @!P0 BRA `(.L_x_61) ;  /* 0x00000070004c8947 */ /* 0x002fea0003800000 */
.L_x_196:
[----:B------:R-:W-:Y:S01]  /*31c0*/  ULEA UR5, UR6, UR37, 0x3 ;  /* 0x0000002506057291 */ /* 0x000fe2000f8e18ff */
[----:B-1----:R-:W-:Y:S01]  /*31d0*/  PRMT R0, RZ, 0x654, R5 ;  /* 0x00000654ff007816 */ /* 0x002fe20000000005 */
[----:B------:R-:W-:Y:S01]  /*31e0*/  @!P2 IMAD.MOV.U32 R4, RZ, RZ, 0x10 ;  /* 0x00000010ff04a424 */ /* 0x000fe200078e00ff */
[----:B------:R-:W-:Y:S01]  /*31f0*/  SHF.L.U32 R5, R12, 0x1f, RZ ;  /* 0x0000001f0c057819 */ /* 0x000fe200000006ff */
[----:B------:R-:W-:Y:S01]  /*3200*/  UIADD3 UR4, UPT, UPT, UR5, 0x150, URZ ;  /* 0x0000015005047890 */ /* 0x000fe2000fffe0ff */
[----:B------:R1:W-:Y:S05]  /*3210*/  SYNCS.ARRIVE.TRANS64.RED.A1T0 RZ, [R0+URZ], RZ ;  /* 0x000000ff00ff79a7 */ /* 0x0003ea00081004ff */
[----:B------:R-:W-:Y:S01]  /*3220*/  IMAD.U32 R6, RZ, RZ, UR4 ;  /* 0x00000004ff067e24 */ /* 0x000fe2000f8e00ff */
[----:B------:R-:W2:Y:S04]  /*3230*/  SYNCS.PHASECHK.TRANS64.TRYWAIT P0, [UR5+0x160], R5 ;  /* 0x00016005ff0075a7 */ /* 0x000ea80008001105 */
[----:B------:R-:W-:Y:S01]  /*3240*/  PRMT R6, R10, 0x654, R6 ;  /* 0x000006540a067816 */ /* 0x000fe20000000006 */
[----:B-12---:R-:W-:Y:S06]  /*3250*/  @!P0 BRA `(.L_x_62) ;  /* 0x0000007000388947 */ /* 0x006fec0003800000 */
.L_x_198:
[----:B------:R-:W-:Y:S01]  /*3260*/  ULEA UR4, UR6, UR37, 0x4 ;  /* 0x0000002506047291 */ /* 0x000fe2000f8e20ff */
[----:B------:R-:W-:Y:S01]  /*3270*/  SEL R2, R6, R2, !P2 ;  /* 0x0000000206027207 */ /* 0x000fe20005000000 */
[----:B------:R-:W-:Y:S01]  /*3280*/  UIADD3 UR5, UPT, UPT, UR5, 0x150, URZ ;  /* 0x0000015005057890 */ /* 0x000fe2000fffe0ff */
[----:B-1----:R-:W-:Y:S01]  /*3290*/  LEA R0, R11, UR37, 0x3 ;  /* 0x000000250b007c11 */ /* 0x002fe2000f8e18ff */
[----:B------:R-:W-:Y:S01]  /*32a0*/  UIADD3 UR4, UPT, UPT, UR4, 0x1e0, URZ ;  /* 0x000001e004047890 */ /* 0x000fe2000fffe0ff */
[----:B------:R1:W-:Y:S01]  /*32b0*/  @!P2 SYNCS.ARRIVE.TRANS64.RED RZ, [R2+URZ], R4 ;  /* 0x0000000402ffa9a7 */ /* 0x0003e200080004ff */
[----:B------:R-:W-:Y:S01]  /*32c0*/  UIADD3 UR6, UPT, UPT, UR6, 0x1, URZ ;  /* 0x0000000106067890 */ /* 0x000fe2000fffe0ff */
[----:B------:R-:W-:-:S03]  /*32d0*/  VIADD R3, R3, 0x1 ;  /* 0x0000000103037836 */ /* 0x000fc60000000000 */
[----:B------:R-:W-:Y:S02]  /*32e0*/  UISETP.NE.AND UP0, UPT, UR6, 0x2, UPT ;  /* 0x000000020600788c */ /* 0x000fe4000bf05270 */
[----:B------:R-:W-:Y:S01]  /*32f0*/  ISETP.NE.AND P0, PT, R3, 0x2, PT ;  /* 0x000000020300780c */ /* 0x000fe20003f05270 */
[----:B------:R-:W-:Y:S06]  /*3300*/  UGETNEXTWORKID.BROADCAST [UR4], [UR5] ;  /* 0x00000000040073ca */ /* 0x000fec0008000100 */
[----:B------:R-:W-:Y:S02]  /*3310*/  USEL UR4, URZ, 0x1, UP0 ;  /* 0x00000001ff047887 */ /* 0x000fe40008000000 */
[----:B------:R-:W-:-:S04]  /*3320*/  USEL UR6, UR6, URZ, UP0 ;  /* 0x000000ff06067287 */ /* 0x000fc80008000000 */
[----:B------:R-:W-:Y:S02]  /*3330*/  LOP3.LUT R12, R12, UR4, RZ, 0x3c, !PT ;  /* 0x000000040c0c7c12 */ /* 0x000fe4000f8e3cff */
[----:B-1----:R-:W-:-:S04]  /*3340*/  SHF.L.U32 R4, R9, 0x1f, RZ ;  /* 0x0000001f09047819 */ /* 0x002fc800000006ff */
[----:B------:R-:W1:Y:S02]  /*3350*/  SYNCS.PHASECHK.TRANS64.TRYWAIT P1, [R0+URZ+0x150], R4 ;  /* 0x00015004000075a7 */ /* 0x000e6400080211ff */
[----:B-1----:R-:W-:Y:S05]  /*3360*/  @!P1 BRA `(.L_x_63) ;  /* 0x00000070000c9947 */ /* 0x002fea0003800000 */
.L_x_199:
[----:B-1----:R-:W-:Y:S01]  /*3370*/  LEA R4, R11, UR37, 0x4 ;  /* 0x000000250b047c11 */ /* 0x002fe2000f8e20ff */
[----:B------:R-:W-:Y:S01]  /*3380*/  VIADD R0, R0, 0x160 ;  /* 0x0000016000007836 */ /* 0x000fe20000000000 */
[----:B------:R-:W-:Y:S01]  /*3390*/  SEL R3, R3, RZ, P0 ;  /* 0x000000ff03037207 */ /* 0x000fe20000000000 */
[----:B------:R-:W-:-:S03]  /*33a0*/  VIADD R11, R11, 0x1 ;  /* 0x000000010b0b7836 */ /* 0x000fc60000000000 */
[----:B------:R-:W1:Y:S01]  /*33b0*/  LDS.128 R4, [R4+0x1e0] ;  /* 0x0001e00004047984 */ /* 0x000e620000000c00 */
[----:B------:R-:W-:Y:S02]  /*33c0*/  PRMT R0, RZ, 0x654, R0 ;  /* 0x00000654ff007816 */ /* 0x000fe40000000000 */
[C---:B------:R-:W-:Y:S01]  /*33d0*/  ISETP.NE.AND P1, PT, R11.reuse, 0x2, PT ;  /* 0x000000020b00780c */ /* 0x040fe20003f25270 */
[----:B------:R-:W-:Y:S01]  /*33e0*/  @!PT LDS RZ, [RZ] ;  /* 0x00000000fffff984 */ /* 0x000fe20000000800 */
[----:B------:R-:W-:Y:S01]  /*33f0*/  @!PT LDS RZ, [RZ] ;  /* 0x00000000fffff984 */ /* 0x000fe20000000800 */
[----:B------:R-:W-:Y:S01]  /*3400*/  @!PT LDS RZ, [RZ] ;  /* 0x00000000fffff984 */ /* 0x000fe20000000800 */
[----:B------:R-:W-:Y:S01]  /*3410*/  @!PT LDS RZ, [RZ] ;  /* 0x00000000fffff984 */ /* 0x000fe20000000800 */
[----:B------:R2:W-:Y:S06]  /*3420*/  MEMBAR.ALL.CTA ;  /* 0x0000000000007992 */ /* 0x0005ec0000008000 */
[----:B--2---:R-:W2:Y:S01]  /*3430*/  FENCE.VIEW.ASYNC.S ;  /* 0x00000000000073c6 */ /* 0x004ea20000000000 */
[----:B------:R-:W-:Y:S01]  /*3440*/  SEL R11, R11, RZ, P1 ;  /* 0x000000ff0b0b7207 */ /* 0x000fe20000800000 */
[----:B--2---:R2:W-:Y:S01]  /*3450*/  SYNCS.ARRIVE.TRANS64.RED.A1T0 RZ, [R0+URZ], RZ ;  /* 0x000000ff00ff79a7 */ /* 0x0045e200081004ff */
[----:B-1----:R-:W-:-:S02]  /*3460*/  LOP3.LUT P3, RZ, R6, 0x1, RZ, 0xc0, !PT ;  /* 0x0000000106ff7812 */ /* 0x002fc4000786c0ff */
[----:B------:R-:W-:-:S04]  /*3470*/  SEL R4, RZ, 0x1, P1 ;  /* 0x00000001ff047807 */ /* 0x000fc80000800000 */
[----:B------:R-:W-:Y:S02]  /*3480*/  LOP3.LUT R9, R9, R4, RZ, 0x3c, !PT ;  /* 0x0000000409097212 */ /* 0x000fe400078e3cff */
[----:B--2---:R-:W-:-:S04]  /*3490*/  SEL R0, RZ, 0x1, P0 ;  /* 0x00000001ff007807 */ /* 0x004fc80000000000 */
[----:B------:R-:W-:Y:S01]  /*34a0*/  LOP3.LUT R8, R8, R0, RZ, 0x3c, !PT ;  /* 0x0000000008087212 */ /* 0x000fe200078e3cff */
[----:B------:R-:W-:Y:S06]  /*34b0*/  @P3 BRA `(.L_x_64) ;  /* 0xfffffffc002c3947 */ /* 0x000fec000383ffff */
[----:B------:R-:W-:Y:S01]  /*34c0*/  ULEA UR5, UR6, UR37, 0x3 ;  /* 0x0000002506057291 */ /* 0x000fe2000f8e18ff */
[----:B------:R-:W-:-:S08]  /*34d0*/  SHF.L.U32 R2, R12, 0x1f, RZ ;  /* 0x0000001f0c027819 */ /* 0x000fd000000006ff */
[----:B------:R-:W1:Y:S02]  /*34e0*/  SYNCS.PHASECHK.TRANS64 P0, [UR5+0x160], R2 ;  /* 0x00016002ff0075a7 */ /* 0x000e640008001005 */
[----:B-1----:R-:W-:Y:S05]  /*34f0*/  @P0 BRA `(.L_x_65) ;  /* 0x0000000000080947 */ /* 0x002fea0003800000 */
[----:B------:R-:W1:Y:S02]  /*3500*/  SYNCS.PHASECHK.TRANS64.TRYWAIT P0, [UR5+0x160], R2 ;  /* 0x00016002ff0075a7 */ /* 0x000e640008001105 */
[----:B-1----:R-:W-:Y:S05]  /*3510*/  @!P0 BRA `(.L_x_66) ;  /* 0x0000006c00b48947 */ /* 0x002fea0003800000 */
.L_x_65:
[----:B------:R-:W-:-:S04]  /*3520*/  UIADD3 UR4, UPT, UPT, UR6, 0x1, URZ ;  /* 0x0000000106047890 */ /* 0x000fc8000fffe0ff */
[----:B------:R-:W-:-:S04]  /*3530*/  UISETP.NE.AND UP0, UPT, UR4, 0x2, UPT ;  /* 0x000000020400788c */ /* 0x000fc8000bf05270 */
[----:B------:R-:W-:Y:S02]  /*3540*/  USEL UR7, URZ, 0x1, UP0 ;  /* 0x00000001ff077887 */ /* 0x000fe40008000000 */
[----:B------:R-:W-:-:S04]  /*3550*/  USEL UR4, UR4, URZ, UP0 ;  /* 0x000000ff04047287 */ /* 0x000fc80008000000 */
[----:B------:R-:W-:Y:S01]  /*3560*/  ULEA UR4, UR4, UR37, 0x3 ;  /* 0x0000002504047291 */ /* 0x000fe2000f8e18ff */
[----:B-1----:R-:W-:-:S04]  /*3570*/  LOP3.LUT R2, R12, UR7, RZ, 0x3c, !PT ;  /* 0x000000070c027c12 */ /* 0x002fc8000f8e3cff */
[----:B------:R-:W-:-:S04]  /*3580*/  SHF.L.U32 R0, R2, 0x1f, RZ ;  /* 0x0000001f02007819 */ /* 0x000fc800000006ff */
[----:B------:R-:W1:Y:S02]  /*3590*/  SYNCS.PHASECHK.TRANS64 P0, [UR4+0x160], R0 ;  /* 0x00016000ff0075a7 */ /* 0x000e640008001004 */
[----:B-1----:R-:W-:Y:S05]  /*35a0*/  @P0 EXIT ;  /* 0x000000000000094d */ /* 0x002fea0003800000 */
[----:B------:R-:W-:Y:S02]  /*35b0*/  SHF.L.U32 R2, R2, 0x1f, RZ ;  /* 0x0000001f02027819 */ /* 0x000fe400000006ff */
[----:B------:R-:W-:-:S07]  /*35c0*/  MOV R0, UR4 ;  /* 0x0000000400007c02 */ /* 0x000fce0008000f00 */
.L_x_67:
[----:B-1----:R1:W2:Y:S02]  /*35d0*/  SYNCS.PHASECHK.TRANS64.TRYWAIT P0, [R0+URZ+0x160], R2 ;  /* 0x00016002000075a7 */ /* 0x0022a400080011ff */
[----:B--2---:R-:W-:Y:S05]  /*35e0*/  @!P0 NANOSLEEP.SYNCS 0x989680 ;  /* 0x009896800000895d */ /* 0x004fea0003900000 */
[----:B------:R-:W2:Y:S02]  /*35f0*/  @!P0 SYNCS.PHASECHK.TRANS64 P0, [R0+URZ+0x160], R2 ;  /* 0x00016002000085a7 */ /* 0x000ea400080010ff */
[----:B--2---:R-:W-:Y:S05]  /*3600*/  @P0 EXIT ;  /* 0x000000000000094d */ /* 0x004fea0003800000 */
[----:B------:R-:W-:Y:S05]  /*3610*/  BRA `(.L_x_67) ;  /* 0xfffffffc00ec7947 */ /* 0x000fea000383ffff */
.L_x_60:
[----:B------:R-:W-:Y:S05]  /*3620*/  BRA.U UP4, `(.L_x_68) ;  /* 0x0000001104a07547 */ /* 0x000fea000b800000 */
[----:B------:R-:W-:Y:S01]  /*3630*/  UMOV UR6, 0x40 ;  /* 0x0000004000067882 */ /* 0x000fe20000000000 */
[----:B------:R-:W-:Y:S01]  /*3640*/  NOP ;  /* 0x0000000000007918 */ /* 0x000fe20000000000 */
[----:B------:R-:W-:Y:S01]  /*3650*/  ULEA UR6, UR37, UR6, 0x18 ;  /* 0x0000000625067291 */ /* 0x000fe2000f8ec0ff */
[----:B------:R-:W-:Y:S02]  /*3660*/  UMOV UR7, 0x400 ;  /* 0x0000040000077882 */ /* 0x000fe40000000000 */
[----:B------:R-:W-:-:S06]  /*3670*/  ULEA UR37, UR37, UR7, 0x18 ;  /* 0x0000000725257291 */ /* 0x000fcc000f8ec0ff */
[----:B------:R-:W1:Y:S02]  /*3680*/  LDS.U8 R2, [UR6+0x1c] ;  /* 0x00001c06ff027984 */ /* 0x000e640008000000 */
[----:B-1----:R-:W-:-:S13]  /*3690*/  ISETP.NE.AND P0, PT, R2, RZ, PT ;  /* 0x000000ff0200720c */ /* 0x002fda0003f05270 */
[----:B------:R-:W-:Y:S05]  /*36a0*/  @P0 BRA `(.L_x_69) ;  /* 0x0000000400080947 */ /* 0x000fea0003800000 */
[----:B------:R-:W-:Y:S02]  /*36b0*/  UISETP.NE.U32.AND UP0, UPT, UR5, 0x1, UPT ;  /* 0x000000010500788c */ /* 0x000fe4000bf05070 */
[----:B------:R-:W-:-:S07]  /*36c0*/  UIADD3 UR8, UPT, UPT, UR6, 0x8, URZ ;  /* 0x0000000806087890 */ /* 0x000fce000fffe0ff */
[----:B------:R-:W-:Y:S05]  /*36d0*/  BRA.U !UP0, `(.L_x_70) ;  /* 0x00000001089c7547 */ /* 0x000fea000b800000 */
[----:B------:R-:W-:Y:S01]  /*36e0*/  ELECT P0, URZ, PT ;  /* 0x0000000000ff782f */ /* 0x000fe20003800000 */
[----:B------:R-:W-:-:S12]  /*36f0*/  BSSY B0, `(.L_x_70) ;  /* 0x0000025000007945 */ /* 0x000fd80003800000 */
[----:B------:R-:W-:Y:S05]  /*3700*/  @!P0 BRA `(.L_x_71) ;  /* 0x00000000008c8947 */ /* 0x000fea0003800000 */
[----:B------:R-:W-:-:S05]  /*3710*/  UMOV UR7, 0x10 ;  /* 0x0000001000077882 */ /* 0x000fca0000000000 */
[----:B------:R-:W-:Y:S04]  /*3720*/  DEPBAR.LE SB1, 0x36 ;  /* 0x00009d800000791a */ /* 0x000fe80000000000 */
[----:B------:R-:W1:Y:S02]  /*3730*/  UTCATOMSWS.2CTA.FIND_AND_SET.ALIGN UP1, UR7, UR7 ;  /* 0x00000007000775e3 */ /* 0x000e640008220800 */
[----:B-1----:R-:W-:Y:S01]  /*3740*/  MOV R10, UR7 ;  /* 0x00000007000a7c02 */ /* 0x002fe20008000f00 */
[----:B------:R-:W-:Y:S06]  /*3750*/  BRA.U UP1, `(.L_x_72) ;  /* 0x0000000101187547 */ /* 0x000fec000b800000 */
.L_x_73:
[----:B------:R-:W-:Y:S05]  /*3760*/  NANOSLEEP 0x64 ;  /* 0x000000640000795d */ /* 0x000fea0003800000 */
[----:B------:R-:W-:-:S05]  /*3770*/  UMOV UR7, 0x10 ;  /* 0x0000001000077882 */ /* 0x000fca0000000000 */
[----:B------:R-:W-:Y:S04]  /*3780*/  DEPBAR.LE SB1, 0x36 ;  /* 0x00009d800000791a */ /* 0x000fe80000000000 */
[----:B------:R-:W1:Y:S02]  /*3790*/  UTCATOMSWS.2CTA.FIND_AND_SET.ALIGN UP1, UR7, UR7 ;  /* 0x00000007000775e3 */ /* 0x000e640008220800 */
[----:B-1----:R-:W-:Y:S01]  /*37a0*/  MOV R10, UR7 ;  /* 0x00000007000a7c02 */ /* 0x002fe20008000f00 */
[----:B------:R-:W-:Y:S05]  /*37b0*/  BRA.U !UP1, `(.L_x_73) ;  /* 0xfffffffd09e87547 */ /* 0x000fea000b83ffff */
.L_x_72:
[----:B------:R-:W1:Y:S01]  /*37c0*/  LDS R5, [UR6+0x10] ;  /* 0x00001006ff057984 */ /* 0x000e620008000800 */
[----:B------:R-:W-:Y:S01]  /*37d0*/  IMAD.U32 R3, RZ, RZ, UR37 ;  /* 0x00000025ff037e24 */ /* 0x000fe2000f8e00ff */
[----:B------:R-:W-:-:S03]  /*37e0*/  MOV R2, UR4 ;  /* 0x0000000400027c02 */ /* 0x000fc60008000f00 */
[----:B------:R-:W-:Y:S01]  /*37f0*/  VIADD R3, R3, 0x200 ;  /* 0x0000020003037836 */ /* 0x000fe20000000000 */
[----:B-1----:R-:W-:-:S04]  /*3800*/  SHF.L.U32 R5, R5, 0x1f, RZ ;  /* 0x0000001f05057819 */ /* 0x002fc800000006ff */
[----:B------:R-:W1:Y:S02]  /*3810*/  SYNCS.PHASECHK.TRANS64.TRYWAIT P0, [UR6+0x8], R5 ;  /* 0x00000805ff0075a7 */ /* 0x000e640008001106 */
[----:B-1----:R-:W-:Y:S05]  /*3820*/  @P0 BRA `(.L_x_74) ;  /* 0x0000000000080947 */ /* 0x002fea0003800000 */
[----:B------:R-:W1:Y:S02]  /*3830*/  SYNCS.PHASECHK.TRANS64.TRYWAIT P0, [UR6+0x8], R5 ;  /* 0x00000805ff0075a7 */ /* 0x000e640008001106 */
[----:B-1----:R-:W-:Y:S05]  /*3840*/  @!P0 BRA `(.L_x_75) ;  /* 0x0000006c00008947 */ /* 0x002fea0003800000 */
.L_x_74:
[----:B-1----:R-:W-:Y:S01]  /*3850*/  HFMA2 R4, -RZ, RZ, 0, 5.9604644775390625e-08 ;  /* 0x00000001ff047431 */ /* 0x002fe200000001ff */
[----:B------:R-:W-:Y:S01]  /*3860*/  UPRMT UR7, UR4, 0x654, UR8 ;  /* 0x0000065404077896 */ /* 0x000fe20008000008 */
[----:B------:R-:W-:Y:S01]  /*3870*/  IMAD.MOV.U32 R7, RZ, RZ, 0xffff ;  /* 0x0000ffffff077424 */ /* 0x000fe200078e00ff */
[----:B------:R-:W-:Y:S01]  /*3880*/  PRMT R2, R2, 0x654, R3 ;  /* 0x0000065402027816 */ /* 0x000fe20000000003 */
[----:B------:R-:W-:Y:S02]  /*3890*/  IMAD.MOV.U32 R5, RZ, RZ, 0x4 ;  /* 0x00000004ff057424 */ /* 0x000fe400078e00ff */
[----:B------:R-:W-:Y:S01]  /*38a0*/  IMAD.SHL.U32 R9, R10, 0x20, RZ ;  /* 0x000000200a097824 */ /* 0x000fe200078e00ff */
[----:B------:R-:W-:Y:S02]  /*38b0*/  MOV R3, UR7 ;  /* 0x0000000700037c02 */ /* 0x000fe40008000f00 */
[-C--:B------:R-:W-:Y:S01]  /*38c0*/  SHF.L.U32 R7, R7, R10.reuse, RZ ;  /* 0x0000000a07077219 */ /* 0x080fe200000006ff */
[----:B------:R1:W-:Y:S01]  /*38d0*/  SYNCS.ARRIVE.TRANS64.RED RZ, [UR7], R5 ;  /* 0x00000005ffff79a7 */ /* 0x0003e20008000407 */
[----:B------:R-:W-:Y:S01]  /*38e0*/  SHF.L.U32 R6, R4, R10, RZ ;  /* 0x0000000a04067219 */ /* 0x000fe200000006ff */
[----:B------:R1:W-:Y:S04]  /*38f0*/  STS [UR37+0x200], R9 ;  /* 0x00020009ff007988 */ /* 0x0003e80008000825 */
[----:B------:R1:W-:Y:S04]  /*3900*/  STAS [R2.64], R10 ;  /* 0x0000000a02007dbd */ /* 0x0003e8000c0008ff */
[----:B------:R1:W-:Y:S04]  /*3910*/  ATOMS.OR RZ, [UR6+0x14], R7 ;  /* 0x00001407ffff798c */ /* 0x0003e8000b000006 */
[----:B------:R1:W-:Y:S04]  /*3920*/  ATOMS.OR RZ, [UR6+0x18], R6 ;  /* 0x00001806ffff798c */ /* 0x0003e8000b000006 */
[----:B------:R1:W-:Y:S02]  /*3930*/  ATOMS.XOR RZ, [UR6+0x10], R4 ;  /* 0x00001004ffff798c */ /* 0x0003e4000b800006 */
.L_x_71:
[----:B------:R-:W-:Y:S05]  /*3940*/  BSYNC B0 ;  /* 0x0000000000007941 */ /* 0x000fea0003800000 */
.L_x_70:
[----:B------:R-:W-:Y:S05]  /*3950*/  BRA.U UP0, `(.L_x_76) ;  /* 0x00000001006c7547 */ /* 0x000fea000b800000 */
[----:B------:R-:W-:-:S03]  /*3960*/  UMOV UR7, 0xffffffff ;  /* 0xffffffff00077882 */ /* 0x000fc60000000000 */
[----:B------:R-:W-:Y:S05]  /*3970*/  BRA.DIV UR7, `(.L_x_77) ;  /* 0x0000006a07cc7947 */ /* 0x000fea000b800000 */
[----:B------:R-:W-:-:S13]  /*3980*/  ELECT P6, URZ, PT ;  /* 0x0000000000ff782f */ /* 0x000fda00038c0000 */
.L_x_203:
[----:B------:R-:W-:Y:S05]  /*3990*/  @!P6 BRA `(.L_x_76) ;  /* 0x00000000005ce947 */ /* 0x000fea0003800000 */
[----:B-1----:R-:W1:Y:S02]  /*39a0*/  LDS R3, [UR6+0x10] ;  /* 0x00001006ff037984 */ /* 0x002e640008000800 */
[----:B-1----:R-:W-:-:S04]  /*39b0*/  SHF.L.U32 R3, R3, 0x1f, RZ ;  /* 0x0000001f03037819 */ /* 0x002fc800000006ff */
[----:B------:R-:W1:Y:S02]  /*39c0*/  SYNCS.PHASECHK.TRANS64.TRYWAIT P0, [UR6+0x8], R3 ;  /* 0x00000803ff0075a7 */ /* 0x000e640008001106 */
[----:B-1----:R-:W-:Y:S05]  /*39d0*/  @P0 BRA `(.L_x_78) ;  /* 0x0000000000080947 */ /* 0x002fea0003800000 */
[----:B------:R-:W1:Y:S02]  /*39e0*/  SYNCS.PHASECHK.TRANS64.TRYWAIT P0, [UR6+0x8], R3 ;  /* 0x00000803ff0075a7 */ /* 0x000e640008001106 */
[----:B-1----:R-:W-:Y:S05]  /*39f0*/  @!P0 BRA `(.L_x_79) ;  /* 0x0000006800cc8947 */ /* 0x002fea0003800000 */
.L_x_78:
[----:B------:R-:W2:Y:S01]  /*3a00*/  LDS R5, [UR37+0x200] ;  /* 0x00020025ff057984 */ /* 0x000ea20008000800 */
[----:B-1----:R-:W-:Y:S02]  /*3a10*/  HFMA2 R2, -RZ, RZ, 0, 5.9604644775390625e-08 ;  /* 0x00000001ff027431 */ /* 0x002fe400000001ff */
[----:B------:R-:W-:Y:S01]  /*3a20*/  IMAD.MOV.U32 R3, RZ, RZ, 0xffff ;  /* 0x0000ffffff037424 */ /* 0x000fe200078e00ff */
[----:B------:R-:W-:Y:S01]  /*3a30*/  UPRMT UR7, UR4, 0x654, UR8 ;  /* 0x0000065404077896 */ /* 0x000fe20008000008 */
[----:B--2---:R-:W-:-:S03]  /*3a40*/  IMAD.SHL.U32 R4, R5, 0x20, RZ ;  /* 0x0000002005047824 */ /* 0x004fc600078e00ff */
[-C--:B------:R-:W-:Y:S02]  /*3a50*/  SHF.L.U32 R3, R3, R5.reuse, RZ ;  /* 0x0000000503037219 */ /* 0x080fe400000006ff */
[----:B------:R-:W-:Y:S01]  /*3a60*/  SHF.L.U32 R5, R2, R5, RZ ;  /* 0x0000000502057219 */ /* 0x000fe200000006ff */
[----:B------:R2:W-:Y:S04]  /*3a70*/  STS [UR37+0x200], R4 ;  /* 0x00020004ff007988 */ /* 0x0005e80008000825 */
[----:B------:R2:W-:Y:S04]  /*3a80*/  ATOMS.OR RZ, [UR6+0x14], R3 ;  /* 0x00001403ffff798c */ /* 0x0005e8000b000006 */
[----:B------:R2:W-:Y:S01]  /*3a90*/  ATOMS.OR RZ, [UR6+0x18], R5 ;  /* 0x00001805ffff798c */ /* 0x0005e2000b000006 */
[----:B------:R-:W-:Y:S03]  /*3aa0*/  SYNCS.ARRIVE.TRANS64.RED.A1T0 RZ, [UR7], RZ ;  /* 0x000000ffffff79a7 */ /* 0x000fe60008100407 */
[----:B------:R2:W-:Y:S01]  /*3ab0*/  ATOMS.XOR RZ, [UR6+0x10], R2 ;  /* 0x00001002ffff798c */ /* 0x0005e2000b800006 */
[----:B------:R-:W-:Y:S05]  /*3ac0*/  BRA `(.L_x_76) ;  /* 0x0000000000107947 */ /* 0x000fea0003800000 */
.L_x_69:
[----:B------:R-:W-:-:S05]  /*3ad0*/  MOV R2, 0xffffffff ;  /* 0xffffffff00027802 */ /* 0x000fca0000000f00 */
[----:B------:R1:W-:Y:S02]  /*3ae0*/  STS [UR37+0x200], R2 ;  /* 0x00020002ff007988 */ /* 0x0003e40008000825 */
[----:B-1----:R-:W-:Y:S02]  /*3af0*/  MOV R2, 0x3b10 ;  /* 0x00003b1000027802 */ /* 0x002fe40000000f00 */
[----:B-----5:R-:W-:Y:S05]  /*3b00*/  CALL.REL.NOINC `($__internal_1_$__cuda_sm10x_tcgen05_guardrail_trap_phase_invalid_during_alloc) ;  /* 0x0000007000a07944 */ /* 0x020fea0003c00000 */
.L_x_76:
[----:B------:R-:W-:Y:S05]  /*3b10*/  WARPSYNC.ALL ;  /* 0x0000000000007948 */ /* 0x000fea0003800000 */
[----:B------:R-:W3:Y:S01]  /*3b20*/  S2UR UR8, SR_CgaCtaId ;  /* 0x00000000000879c3 */ /* 0x000ee20000008800 */
[----:B------:R-:W-:Y:S01]  /*3b30*/  UMOV UR6, 0x400 ;  /* 0x0000040000067882 */ /* 0x000fe20000000000 */
[----:B------:R-:W-:-:S06]  /*3b40*/  NOP ;  /* 0x0000000000007918 */ /* 0x000fcc0000000000 */
[----:B------:R-:W-:Y:S06]  /*3b50*/  BAR.ARV 0x6, 0xa0 ;  /* 0x0182800000007b1d */ /* 0x000fec0000002000 */
[----:B------:R-:W-:Y:S01]  /*3b60*/  LOP3.LUT R0, R0, 0xffff, RZ, 0xc0, !PT ;  /* 0x0000ffff00007812 */ /* 0x000fe200078ec0ff */
[----:B-1----:R-:W-:Y:S01]  /*3b70*/  IMAD.MOV.U32 R9, RZ, RZ, 0x1 ;  /* 0x00000001ff097424 */ /* 0x002fe200078e00ff */
[----:B------:R-:W-:Y:S01]  /*3b80*/  LOP3.LUT R8, R8, 0xffff, RZ, 0xc0, !PT ;  /* 0x0000ffff08087812 */ /* 0x000fe200078ec0ff */
[----:B------:R-:W-:Y:S01]  /*3b90*/  UMOV UR22, URZ ;  /* 0x000000ff00167c82 */ /* 0x000fe20008000000 */
[----:B------:R-:W-:Y:S01]  /*3ba0*/  R2UR UR12, R0 ;  /* 0x00000000000c72ca */ /* 0x000fe200000e0000 */
[----:B------:R-:W-:Y:S01]  /*3bb0*/  UMOV UR21, URZ ;  /* 0x000000ff00157c82 */ /* 0x000fe20008000000 */
[----:B------:R-:W-:Y:S01]  /*3bc0*/  R2UR UR13, R8 ;  /* 0x00000000080d72ca */ /* 0x000fe200000e0000 */
[----:B------:R-:W-:Y:S01]  /*3bd0*/  IMAD.MOV.U32 R8, RZ, RZ, RZ ;  /* 0x000000ffff087224 */ /* 0x000fe200078e00ff */
[----:B------:R-:W-:Y:S01]  /*3be0*/  UMOV UR20, URZ ;  /* 0x000000ff00147c82 */ /* 0x000fe20008000000 */
[----:B------:R-:W-:-:S02]  /*3bf0*/  UISETP.NE.AND UP2, UPT, UR5, URZ, UPT ;  /* 0x000000ff0500728c */ /* 0x000fc4000bf45270 */
[----:B---3--:R-:W-:Y:S01]  /*3c00*/  ULEA UR8, UR8, UR6, 0x18 ;  /* 0x0000000608087291 */ /* 0x008fe2000f8ec0ff */
[----:B------:R-:W1:Y:S03]  /*3c10*/  LDCU UR6, c[0x0][0x38c] ;  /* 0x00007180ff0677ac */ /* 0x000e660008000800 */
[----:B------:R-:W-:Y:S02]  /*3c20*/  UIADD3 UR14, UPT, UPT, UR8, 0x8600, URZ ;  /* 0x00008600080e7890 */ /* 0x000fe4000fffe0ff */
[----:B------:R-:W-:-:S03]  /*3c30*/  UIADD3 UR15, UPT, UPT, UR8, 0x28600, URZ ;  /* 0x00028600080f7890 */ /* 0x000fc6000fffe0ff */
[----:B--2---:R-:W2:Y:S01]  /*3c40*/  LDS R2, [UR8+0x200] ;  /* 0x00020008ff027984 */ /* 0x004ea20008000800 */
[----:B------:R-:W-:Y:S02]  /*3c50*/  USHF.R.U32.HI UR14, URZ, 0x4, UR14 ;  /* 0x00000004ff0e7899 */ /* 0x000fe4000801160e */
[----:B------:R-:W-:Y:S02]  /*3c60*/  USHF.R.U32.HI UR15, URZ, 0x4, UR15 ;  /* 0x00000004ff0f7899 */ /* 0x000fe4000801160f */
[----:B------:R-:W-:Y:S02]  /*3c70*/  ULOP3.LUT UR14, UR14, 0x3fff, URZ, 0xc0, !UPT ;  /* 0x00003fff0e0e7892 */ /* 0x000fe4000f8ec0ff */
[----:B------:R-:W-:Y:S02]  /*3c80*/  ULOP3.LUT UR15, UR15, 0x3fff, URZ, 0xc0, !UPT ;  /* 0x00003fff0f0f7892 */ /* 0x000fe4000f8ec0ff */
[----:B------:R-:W-:Y:S02]  /*3c90*/  ULOP3.LUT UR14, UR14, 0x10000, URZ, 0xfc, !UPT ;  /* 0x000100000e0e7892 */ /* 0x000fe4000f8efcff */
[----:B-1----:R-:W-:-:S02]  /*3ca0*/  UIADD3 UR6, UPT, UPT, UR6, 0x1f, URZ ;  /* 0x0000001f06067890 */ /* 0x002fc4000fffe0ff */
[----:B------:R-:W-:Y:S02]  /*3cb0*/  ULOP3.LUT UR15, UR15, 0x10000, URZ, 0xfc, !UPT ;  /* 0x000100000f0f7892 */ /* 0x000fe4000f8efcff */
[----:B------:R-:W-:Y:S01]  /*3cc0*/  USHF.R.S32.HI UR7, URZ, 0x1f, UR6 ;  /* 0x0000001fff077899 */ /* 0x000fe20008011406 */
[----:B------:R-:W-:Y:S01]  /*3cd0*/  UMOV UR28, 0x0 ;  /* 0x00000000001c7882 */ /* 0x000fe20000000000 */
[----:B------:R-:W-:Y:S02]  /*3ce0*/  UMOV UR29, 0x10200010 ;  /* 0x10200010001d7882 */ /* 0x000fe40000000000 */
[----:B------:R-:W-:Y:S01]  /*3cf0*/  ULEA.HI UR7, UR7, UR6, URZ, 0x5 ;  /* 0x0000000607077291 */ /* 0x000fe2000f8f28ff */
[----:B------:R-:W-:Y:S01]  /*3d00*/  UMOV UR26, 0x0 ;  /* 0x00000000001a7882 */ /* 0x000fe20000000000 */
[----:B------:R-:W-:Y:S02]  /*3d10*/  UMOV UR27, 0x10200010 ;  /* 0x10200010001b7882 */ /* 0x000fe40000000000 */
[----:B------:R-:W-:-:S04]  /*3d20*/  USHF.R.S32.HI UR7, URZ, 0x5, UR7 ;  /* 0x00000005ff077899 */ /* 0x000fc80008011407 */
[----:B------:R-:W-:-:S04]  /*3d30*/  UISETP.LT.AND UP0, UPT, UR7, 0x1, UPT ;  /* 0x000000010700788c */ /* 0x000fc8000bf01270 */
[----:B------:R-:W-:Y:S01]  /*3d40*/  USEL UR23, UR7, 0x1, !UP0 ;  /* 0x0000000107177887 */ /* 0x000fe2000c000000 */
[----:B--2---:R-:W-:Y:S02]  /*3d50*/  R2UR UR24, R2 ;  /* 0x00000000021872ca */ /* 0x004fe400000e0000 */
[----:B------:R-:W-:-:S13]  /*3d60*/  CS2R R2, SRZ ;  /* 0x0000000000027805 */ /* 0x000fda000001ff00 */
.L_x_87:
[C---:B------:R-:W-:Y:S02]  /*3d70*/  LEA R0, R8.reuse, UR8, 0x3 ;  /* 0x0000000808007c11 */ /* 0x040fe4000f8e18ff */
[----:B------:R-:W-:Y:S02]  /*3d80*/  SHF.L.U32 R4, R3, 0x1f, RZ ;  /* 0x0000001f03047819 */ /* 0x000fe400000006ff */
[----:B------:R-:W-:Y:S02]  /*3d90*/  LEA R5, R8, UR8, 0x4 ;  /* 0x0000000808057c11 */ /* 0x000fe4000f8e20ff */
[----:B------:R-:W1:Y:S02]  /*3da0*/  SYNCS.PHASECHK.TRANS64.TRYWAIT P0, [R0+URZ+0x150], R4 ;  /* 0x00015004000075a7 */ /* 0x000e6400080011ff */
[----:B-1-34-:R-:W-:Y:S05]  /*3db0*/  @!P0 BRA `(.L_x_80) ;  /* 0x0000006400f48947 */ /* 0x01afea0003800000 */
.L_x_204:
[----:B-1----:R-:W1:Y:S01]  /*3dc0*/  LDS.128 R4, [R5+0x1e0] ;  /* 0x0001e00005047984 */ /* 0x002e620000000c00 */
[----:B------:R-:W-:Y:S02]  /*3dd0*/  VIADD R0, R0, 0x160 ;  /* 0x0000016000007836 */ /* 0x000fe40000000000 */
[----:B------:R-:W-:Y:S01]  /*3de0*/  VIADD R8, R8, 0x1 ;  /* 0x0000000108087836 */ /* 0x000fe20000000000 */
[----:B------:R-:W-:Y:S01]  /*3df0*/  @!PT LDS RZ, [RZ] ;  /* 0x00000000fffff984 */ /* 0x000fe20000000800 */
[----:B------:R-:W-:Y:S01]  /*3e00*/  @!PT LDS RZ, [RZ] ;  /* 0x00000000fffff984 */ /* 0x000fe20000000800 */
[----:B------:R-:W-:Y:S01]  /*3e10*/  @!PT LDS RZ, [RZ] ;  /* 0x00000000fffff984 */ /* 0x000fe20000000800 */
[----:B------:R-:W-:Y:S01]  /*3e20*/  @!PT LDS RZ, [RZ] ;  /* 0x00000000fffff984 */ /* 0x000fe20000000800 */
[----:B------:R2:W-:Y:S06]  /*3e30*/  MEMBAR.ALL.CTA ;  /* 0x0000000000007992 */ /* 0x0005ec0000008000 */
[----:B--2---:R-:W2:Y:S01]  /*3e40*/  FENCE.VIEW.ASYNC.S ;  /* 0x00000000000073c6 */ /* 0x004ea20000000000 */
[----:B------:R-:W-:-:S04]  /*3e50*/  PRMT R0, RZ, 0x654, R0 ;  /* 0x00000654ff007816 */ /* 0x000fc80000000000 */
[----:B--2---:R2:W-:Y:S01]  /*3e60*/  SYNCS.ARRIVE.TRANS64.RED.A1T0 RZ, [R0+URZ], RZ ;  /* 0x000000ff00ff79a7 */ /* 0x0045e200081004ff */
[----:B-1----:R-:W-:Y:S01]  /*3e70*/  LOP3.LUT P1, RZ, R6, 0x1, RZ, 0xc0, !PT ;  /* 0x0000000106ff7812 */ /* 0x002fe2000782c0ff */
[----:B--2---:R-:W-:-:S12]  /*3e80*/  BRA.U UP2, `(.L_x_81) ;  /* 0x0000000102e07547 */ /* 0x004fd8000b800000 */
[----:B------:R-:W1:Y:S01]  /*3e90*/  LDCU UR6, c[0x0][0x38c] ;  /* 0x00007180ff0677ac */ /* 0x000e620008000800 */
[----:B------:R-:W-:Y:S02]  /*3ea0*/  PLOP3.LUT P2, PT, PT, PT, PT, 0x80, 0x8 ;  /* 0x000000000008781c */ /* 0x000fe40003f4f070 */
[----:B------:R-:W-:Y:S01]  /*3eb0*/  SHF.L.U32 R4, R9, 0x1f, RZ ;  /* 0x0000001f09047819 */ /* 0x000fe200000006ff */
[----:B------:R-:W-:Y:S02]  /*3ec0*/  ULEA UR10, UR22, UR8, 0x3 ;  /* 0x00000008160a7291 */ /* 0x000fe4000f8e18ff */
[----:B------:R-:W-:Y:S02]  /*3ed0*/  ULEA UR11, UR22, UR24, 0x7 ;  /* 0x00000018160b7291 */ /* 0x000fe4000f8e38ff */
[----:B-1----:R-:W-:-:S06]  /*3ee0*/  UISETP.GE.AND UP0, UPT, UR6, 0x1, UPT ;  /* 0x000000010600788c */ /* 0x002fcc000bf06270 */
[----:B------:R-:W-:-:S05]  /*3ef0*/  PLOP3.LUT P0, PT, PT, PT, UP0, 0x80, 0x8 ;  /* 0x000000000008781c */ /* 0x000fca0003f0f008 */
[----:B------:R-:W-:-:S08]  /*3f00*/  @UP0 ULEA UR6, UR21, UR8, 0x3 ;  /* 0x0000000815060291 */ /* 0x000fd0000f8e18ff */
[----:B------:R-:W-:-:S04]  /*3f10*/  @P0 SHF.L.U32 R0, R2, 0x1f, RZ ;  /* 0x0000001f02000819 */ /* 0x000fc800000006ff */
[----:B------:R1:W2:Y:S01]  /*3f20*/  @P0 SYNCS.PHASECHK.TRANS64.TRYWAIT P2, [UR6], R0 ;  /* 0x00000000ff0005a7 */ /* 0x0002a20008041106 */
[----:B------:R-:W3:Y:S02]  /*3f30*/  SYNCS.PHASECHK.TRANS64.TRYWAIT P0, [UR10+0x190], R4 ;  /* 0x00019004ff0075a7 */ /* 0x000ee4000800110a */
[----:B-123--:R-:W-:Y:S05]  /*3f40*/  @!P0 BRA `(.L_x_82) ;  /* 0x0000006400a48947 */ /* 0x00efea0003800000 */
.L_x_206:
[----:B------:R-:W-:Y:S01]  /*3f50*/  UMOV UR19, UR20 ;  /* 0x0000001400137c82 */ /* 0x000fe20008000000 */
[----:B------:R-:W-:Y:S05]  /*3f60*/  BRA.U !UP0, `(.L_x_83) ;  /* 0x0000000108987547 */ /* 0x000fea000b800000 */
[----:B------:R-:W-:Y:S02]  /*3f70*/  UIADD3 UR19, UPT, UPT, UR23, UR20, URZ ;  /* 0x0000001417137290 */ /* 0x000fe4000fffe0ff */
[----:B------:R-:W-:Y:S01]  /*3f80*/  UPLOP3.LUT UP3, UPT, UPT, UPT, UPT, 0x40, 0x4 ;  /* 0x000000000004789c */ /* 0x000fe20003f6e870 */
[----:B------:R-:W-:Y:S01]  /*3f90*/  UMOV UR18, UR7 ;  /* 0x0000000700127c82 */ /* 0x000fe20008000000 */
[----:B------:R-:W-:-:S09]  /*3fa0*/  UMOV UR17, UR21 ;  /* 0x0000001500117c82 */ /* 0x000fd20008000000 */
.L_x_86:
[----:B--2---:R-:W-:Y:S01]  /*3fb0*/  ULEA UR9, UR17, UR8, 0x3 ;  /* 0x0000000811097291 */ /* 0x004fe2000f8e18ff */
[----:B---3--:R-:W-:Y:S11]  /*3fc0*/  @P2 BRA `(.L_x_84) ;  /* 0x00000000000c2947 */ /* 0x008ff60003800000 */
[----:B-1----:R-:W-:Y:S04]  /*3fd0*/  SHF.L.U32 R4, R2, 0x1f, RZ ;  /* 0x0000001f02047819 */ /* 0x002fe800000006ff */
[----:B------:R-:W1:Y:S02]  /*3fe0*/  SYNCS.PHASECHK.TRANS64.TRYWAIT P0, [UR9], R4 ;  /* 0x00000004ff0075a7 */ /* 0x000e640008001109 */
[----:B-1----:R-:W-:Y:S05]  /*3ff0*/  @!P0 BRA `(.L_x_85) ;  /* 0x0000006400908947 */ /* 0x002fea0003800000 */
.L_x_84:
[----:B------:R-:W-:Y:S01]  /*4000*/  UISETP.NE.AND UP0, UPT, UR18, 0x1, UPT ;  /* 0x000000011200788c */ /* 0x000fe2000bf05270 */
[----:B------:R-:W-:Y:S01]  /*4010*/  PLOP3.LUT P2, PT, PT, PT, PT, 0x80, 0x8 ;  /* 0x000000000008781c */ /* 0x000fe20003f4f070 */
[----:B------:R-:W-:Y:S02]  /*4020*/  UIADD3 UR21, UPT, UPT, UR17, 0x1, URZ ;  /* 0x0000000111157890 */ /* 0x000fe4000fffe0ff */
[----:B------:R-:W-:Y:S02]  /*4030*/  ULEA UR30, UR17, UR15, 0x8 ;  /* 0x0000000f111e7291 */ /* 0x000fe4000f8e40ff */
[----:B------:R-:W-:Y:S01]  /*4040*/  UISETP.NE.AND UP1, UPT, UR21, 0x10, UPT ;  /* 0x000000101500788c */ /* 0x000fe2000bf25270 */
[----:B------:R-:W-:Y:S01]  /*4050*/  PLOP3.LUT P0, PT, PT, PT, UP0, 0x80, 0x8 ;  /* 0x000000000008781c */ /* 0x000fe20003f0f008 */
[----:B------:R-:W-:Y:S02]  /*4060*/  ULEA UR32, UR17, UR14, 0x9 ;  /* 0x0000000e11207291 */ /* 0x000fe4000f8e48ff */
[----:B------:R-:W-:Y:S02]  /*4070*/  USEL UR16, URZ, 0x1, UP1 ;  /* 0x00000001ff107887 */ /* 0x000fe40008800000 */
[----:B------:R-:W-:Y:S02]  /*4080*/  USEL UR21, UR21, URZ, UP1 ;  /* 0x000000ff15157287 */ /* 0x000fe40008800000 */
[----:B------:R-:W-:Y:S02]  /*4090*/  UIADD3 UR36, UPT, UPT, UR30, 0x2, URZ ;  /* 0x000000021e247890 */ /* 0x000fe4000fffe0ff */
[----:B------:R-:W-:Y:S01]  /*40a0*/  @UP0 ULEA UR6, UR21, UR8, 0x3 ;  /* 0x0000000815060291 */ /* 0x000fe2000f8e18ff */
[----:B------:R-:W-:Y:S01]  /*40b0*/  LOP3.LUT R2, R2, UR16, RZ, 0x3c, !PT ;  /* 0x0000001002027c12 */ /* 0x000fe2000f8e3cff */
[----:B------:R-:W-:Y:S02]  /*40c0*/  UIADD3 UR34, UPT, UPT, UR32, 0x2, URZ ;  /* 0x0000000220227890 */ /* 0x000fe4000fffe0ff */
[----:B------:R-:W-:Y:S01]  /*40d0*/  UIADD3 UR9, UPT, UPT, UR9, 0x80, URZ ;  /* 0x0000008009097890 */ /* 0x000fe2000fffe0ff */
[----:B-1----:R-:W-:Y:S01]  /*40e0*/  @P0 SHF.L.U32 R0, R2, 0x1f, RZ ;  /* 0x0000001f02000819 */ /* 0x002fe200000006ff */
[----:B------:R-:W-:Y:S01]  /*40f0*/  UMOV UR31, 0x80004020 ;  /* 0x80004020001f7882 */ /* 0x000fe20000000000 */
[----:B------:R-:W-:Y:S01]  /*4100*/  UMOV UR33, 0x80004020 ;  /* 0x8000402000217882 */ /* 0x000fe20000000000 */
[----:B------:R-:W-:Y:S01]  /*4110*/  UMOV UR37, 0x80004020 ;  /* 0x8000402000257882 */ /* 0x000fe20000000000 */
[----:B------:R2:W3:Y:S01]  /*4120*/  @P0 SYNCS.PHASECHK.TRANS64.TRYWAIT P2, [UR6], R0 ;  /* 0x00000000ff0005a7 */ /* 0x0004e20008041106 */
[----:B------:R-:W-:Y:S01]  /*4130*/  UIADD3 UR20, UPT, UPT, UR20, 0x1, URZ ;  /* 0x0000000114147890 */ /* 0x000fe2000fffe0ff */
[----:B------:R2:W-:Y:S01]  /*4140*/  UTCHMMA.2CTA gdesc[UR32], gdesc[UR30], tmem[UR11], tmem[UR28], idesc[UR29], UP3 ;  /* 0x00ff1c1e200075ea */ /* 0x0005e20009a0000b */
[----:B------:R-:W-:Y:S02]  /*4150*/  UIADD3 UR18, UPT, UPT, UR18, -0x1, URZ ;  /* 0xffffffff12127890 */ /* 0x000fe4000fffe0ff */
[----:B------:R-:W-:Y:S02]  /*4160*/  UISETP.NE.AND UP0, UPT, UR20, UR19, UPT ;  /* 0x000000131400728c */ /* 0x000fe4000bf05270 */
[----:B------:R-:W-:Y:S01]  /*4170*/  UPLOP3.LUT UP3, UPT, UPT, UPT, UPT, 0x80, 0x8 ;  /* 0x000000000008789c */ /* 0x000fe20003f6f070 */
[----:B------:R-:W-:Y:S01]  /*4180*/  UMOV UR35, 0x80004020 ;  /* 0x8000402000237882 */ /* 0x000fe20000000000 */
[----:B------:R-:W-:Y:S01]  /*4190*/  UMOV UR17, UR21 ;  /* 0x0000001500117c82 */ /* 0x000fe20008000000 */
[----:B------:R2:W-:Y:S01]  /*41a0*/  UTCHMMA.2CTA gdesc[UR34], gdesc[UR36], tmem[UR11], tmem[UR26], idesc[UR27], UPT ;  /* 0x00ff1a24220075ea */ /* 0x0005e2000ba0000b */
[----:B------:R2:W-:Y:S03]  /*41b0*/  UTCBAR.2CTA.MULTICAST [UR9], URZ, UR13 ;  /* 0x000000ff090073e9 */ /* 0x0005e6000820080d */
[----:B------:R-:W-:Y:S05]  /*41c0*/  BRA.U UP0, `(.L_x_86) ;  /* 0xfffffffd00787547 */ /* 0x000fea000b83ffff */
.L_x_83:
[----:B------:R-:W-:Y:S01]  /*41d0*/  UIADD3 UR10, UPT, UPT, UR10, 0x170, URZ ;  /* 0x000001700a0a7890 */ /* 0x000fe2000fffe0ff */
[----:B------:R-:W-:-:S08]  /*41e0*/  UMOV UR20, UR19 ;  /* 0x0000001300147c82 */ /* 0x000fd00008000000 */
[----:B------:R4:W-:Y:S01]  /*41f0*/  UTCBAR.2CTA.MULTICAST [UR10], URZ, UR12 ;  /* 0x000000ff0a0073e9 */ /* 0x0009e2000820080c */
[----:B------:R-:W-:Y:S02]  /*4200*/  NOP ;  /* 0x0000000000007918 */ /* 0x000fe40000000000 */
.L_x_81:
[----:B------:R-:W-:Y:S01]  /*4210*/  UIADD3 UR22, UPT, UPT, UR22, 0x1, URZ ;  /* 0x0000000116167890 */ /* 0x000fe2000fffe0ff */
[----:B------:R-:W-:-:S03]  /*4220*/  ISETP.NE.AND P0, PT, R8, 0x2, PT ;  /* 0x000000020800780c */ /* 0x000fc60003f05270 */
[----:B------:R-:W-:Y:S01]  /*4230*/  UISETP.NE.AND UP0, UPT, UR22, 0x4, UPT ;  /* 0x000000041600788c */ /* 0x000fe2000bf05270 */
[----:B-12---:R-:W-:Y:S02]  /*4240*/  SEL R0, RZ, 0x1, P0 ;  /* 0x00000001ff007807 */ /* 0x006fe40000000000 */
[----:B------:R-:W-:Y:S01]  /*4250*/  SEL R8, R8, RZ, P0 ;  /* 0x000000ff08087207 */ /* 0x000fe20000000000 */
[----:B------:R-:W-:Y:S01]  /*4260*/  USEL UR6, URZ, 0x1, UP0 ;  /* 0x00000001ff067887 */ /* 0x000fe20008000000 */
[----:B------:R-:W-:Y:S01]  /*4270*/  LOP3.LUT R3, R3, R0, RZ, 0x3c, !PT ;  /* 0x0000000003037212 */ /* 0x000fe200078e3cff */
[----:B------:R-:W-:-:S04]  /*4280*/  USEL UR22, UR22, URZ, UP0 ;  /* 0x000000ff16167287 */ /* 0x000fc80008000000 */
[----:B------:R-:W-:Y:S01]  /*4290*/  LOP3.LUT R9, R9, UR6, RZ, 0x3c, !PT ;  /* 0x0000000609097c12 */ /* 0x000fe2000f8e3cff */
[----:B------:R-:W-:Y:S07]  /*42a0*/  @P1 BRA `(.L_x_87) ;  /* 0xfffffff800b01947 */ /* 0x000fee000383ffff */
[----:B------:R-:W1:Y:S01]  /*42b0*/  S2UR UR6, SR_CgaCtaId ;  /* 0x00000000000679c3 */ /* 0x000e620000008800 */
[----:B------:R-:W-:Y:S01]  /*42c0*/  ELECT P0, URZ, PT ;  /* 0x0000000000ff782f */ /* 0x000fe20003800000 */
[----:B------:R-:W-:Y:S01]  /*42d0*/  HFMA2 R0, -RZ, RZ, 0, 5.9604644775390625e-08 ;  /* 0x00000001ff007431 */ /* 0x000fe200000001ff */
[----:B------:R-:W-:-:S05]  /*42e0*/  UMOV UR7, 0x40 ;  /* 0x0000004000077882 */ /* 0x000fca0000000000 */
[----:B------:R-:W-:Y:S01]  /*42f0*/  UVIRTCOUNT.DEALLOC.SMPOOL 0x80 ;  /* 0x000000800000784c */ /* 0x000fe20000000000 */
[----:B------:R-:W-:Y:S02]  /*4300*/  UISETP.NE.AND UP0, UPT, UR5, URZ, UPT ;  /* 0x000000ff0500728c */ /* 0x000fe4000bf05270 */
[----:B-1----:R-:W-:-:S09]  /*4310*/  ULEA UR6, UR6, UR7, 0x18 ;  /* 0x0000000706067291 */ /* 0x002fd2000f8ec0ff */
[----:B------:R1:W-:Y:S01]  /*4320*/  @P0 STS.U8 [UR6+0x1c], R0 ;  /* 0x00001c00ff000988 */ /* 0x0003e20008000006 */
[----:B------:R-:W-:Y:S05]  /*4330*/  BRA.U UP0, `(.L_x_88) ;  /* 0x0000000100a07547 */ /* 0x000fea000b800000 */
[----:B------:R-:W-:Y:S01]  /*4340*/  UIADD3 UR5, UPT, UPT, UR8, 0x190, URZ ;  /* 0x0000019008057890 */ /* 0x000fe2000fffe0ff */
[----:B------:R-:W-:-:S03]  /*4350*/  SHF.L.U32 R2, R9, 0x1f, RZ ;  /* 0x0000001f09027819 */ /* 0x000fc600000006ff */
[----:B------:R-:W-:-:S09]  /*4360*/  ULEA UR7, UR22, UR5, 0x3 ;  /* 0x0000000516077291 */ /* 0x000fd2000f8e18ff */
[----:B------:R-:W2:Y:S02]  /*4370*/  SYNCS.PHASECHK.TRANS64.TRYWAIT P0, [UR7], R2 ;  /* 0x00000002ff0075a7 */ /* 0x000ea40008001107 */
[----:B--2---:R-:W-:Y:S05]  /*4380*/  @!P0 BRA `(.L_x_89) ;  /* 0x0000006000c48947 */ /* 0x004fea0003800000 */
.L_x_209:
[----:B------:R-:W-:-:S04]  /*4390*/  UIADD3 UR9, UPT, UPT, UR22, 0x1, URZ ;  /* 0x0000000116097890 */ /* 0x000fc8000fffe0ff */
[----:B------:R-:W-:-:S04]  /*43a0*/  UISETP.NE.AND UP1, UPT, UR9, 0x4, UPT ;  /* 0x000000040900788c */ /* 0x000fc8000bf25270 */
[----:B----4-:R-:W-:Y:S02]  /*43b0*/  USEL UR10, URZ, 0x1, UP1 ;  /* 0x00000001ff0a7887 */ /* 0x010fe40008800000 */
[----:B------:R-:W-:-:S04]  /*43c0*/  USEL UR9, UR9, URZ, UP1 ;  /* 0x000000ff09097287 */ /* 0x000fc80008800000 */
[----:B------:R-:W-:Y:S01]  /*43d0*/  ULEA UR7, UR9, UR5, 0x3 ;  /* 0x0000000509077291 */ /* 0x000fe2000f8e18ff */
[----:B-1----:R-:W-:-:S04]  /*43e0*/  LOP3.LUT R2, R9, UR10, RZ, 0x3c, !PT ;  /* 0x0000000a09027c12 */ /* 0x002fc8000f8e3cff */
[----:B------:R-:W-:-:S04]  /*43f0*/  SHF.L.U32 R3, R2, 0x1f, RZ ;  /* 0x0000001f02037819 */ /* 0x000fc800000006ff */
[----:B------:R-:W1:Y:S02]  /*4400*/  SYNCS.PHASECHK.TRANS64.TRYWAIT P0, [UR7], R3 ;  /* 0x00000003ff0075a7 */ /* 0x000e640008001107 */
[----:B-1----:R-:W-:Y:S05]  /*4410*/  @!P0 BRA `(.L_x_90) ;  /* 0x0000006000b88947 */ /* 0x002fea0003800000 */
.L_x_211:
        /* <DEDUP_REMOVED lines=9> */
.L_x_213:
[----:B------:R-:W-:-:S04]  /*44b0*/  UIADD3 UR9, UPT, UPT, UR9, 0x1, URZ ;  /* 0x0000000109097890 */ /* 0x000fc8000fffe0ff */
[----:B------:R-:W-:-:S04]  /*44c0*/  UISETP.NE.AND UP1, UPT, UR9, 0x4, UPT ;  /* 0x000000040900788c */ /* 0x000fc8000bf25270 */
[----:B------:R-:W-:Y:S02]  /*44d0*/  USEL UR7, URZ, 0x1, UP1 ;  /* 0x00000001ff077887 */ /* 0x000fe40008800000 */
[----:B------:R-:W-:-:S04]  /*44e0*/  USEL UR9, UR9, URZ, UP1 ;  /* 0x000000ff09097287 */ /* 0x000fc80008800000 */
[----:B------:R-:W-:Y:S01]  /*44f0*/  ULEA UR9, UR9, UR5, 0x3 ;  /* 0x0000000509097291 */ /* 0x000fe2000f8e18ff */
[----:B------:R-:W-:-:S04]  /*4500*/  LOP3.LUT R2, R2, UR7, RZ, 0x3c, !PT ;  /* 0x0000000702027c12 */ /* 0x000fc8000f8e3cff */
[----:B------:R-:W-:Y:S01]  /*4510*/  SHF.L.U32 R2, R2, 0x1f, RZ ;  /* 0x0000001f02027819 */ /* 0x000fe200000006ff */
[----:B-1----:R-:W-:-:S04]  /*4520*/  IMAD.U32 R0, RZ, RZ, UR9 ;  /* 0x00000009ff007e24 */ /* 0x002fc8000f8e00ff */
[----:B------:R1:W2:Y:S03]  /*4530*/  SYNCS.PHASECHK.TRANS64.TRYWAIT P0, [R0+URZ], R2 ;  /* 0x00000002000075a7 */ /* 0x0002a600080011ff */
[----:B--2---:R-:W-:Y:S05]  /*4540*/  @!P0 NANOSLEEP.SYNCS 0x989680 ;  /* 0x009896800000895d */ /* 0x004fea0003900000 */
[----:B------:R-:W2:Y:S02]  /*4550*/  @!P0 SYNCS.PHASECHK.TRANS64 P0, [R0+URZ], R2 ;  /* 0x00000002000085a7 */ /* 0x000ea400080010ff */
[----:B--2---:R-:W-:Y:S05]  /*4560*/  @P0 BRA `(.L_x_92) ;  /* 0x0000000000200947 */ /* 0x004fea0003800000 */
.L_x_93:
[----:B--2---:R2:W4:Y:S02]  /*4570*/  SYNCS.PHASECHK.TRANS64.TRYWAIT P0, [R0+URZ], R2 ;  /* 0x00000002000075a7 */ /* 0x00452400080011ff */
[----:B----4-:R-:W-:Y:S05]  /*4580*/  @!P0 NANOSLEEP.SYNCS 0x989680 ;  /* 0x009896800000895d */ /* 0x010fea0003900000 */
[----:B------:R-:W4:Y:S02]  /*4590*/  @!P0 SYNCS.PHASECHK.TRANS64 P0, [R0+URZ], R2 ;  /* 0x00000002000085a7 */ /* 0x000f2400080010ff */
[----:B----4-:R-:W-:Y:S05]  /*45a0*/  @!P0 BRA `(.L_x_93) ;  /* 0xfffffffc00f08947 */ /* 0x010fea000383ffff */
[----:B------:R-:W-:Y:S05]  /*45b0*/  BRA `(.L_x_92) ;  /* 0x00000000000c7947 */ /* 0x000fea0003800000 */
.L_x_88:
[----:B------:R-:W-:-:S04]  /*45c0*/  UIADD3 UR5, UPT, UPT, UR8, 0x1d0, URZ ;  /* 0x000001d008057890 */ /* 0x000fc8000fffe0ff */
[----:B------:R-:W-:-:S09]  /*45d0*/  UPRMT UR5, UR4, 0x654, UR5 ;  /* 0x0000065404057896 */ /* 0x000fd20008000005 */
[----:B------:R-:W-:Y:S03]  /*45e0*/  SYNCS.ARRIVE.TRANS64.RED.A1T0 RZ, [UR5], RZ ;  /* 0x000000ffffff79a7 */ /* 0x000fe60008100405 */
.L_x_92:
[----:B-12---:R-:W-:Y:S01]  /*45f0*/  SHF.L.U32 R2, RZ, 0x1f, RZ ;  /* 0x0000001fff027819 */ /* 0x006fe200000006ff */
[----:B------:R-:W-:Y:S01]  /*4600*/  UIADD3 UR5, UPT, UPT, UR8, 0x1d0, URZ ;  /* 0x000001d008057890 */ /* 0x000fe2000fffe0ff */
[----:B------:R-:W-:Y:S02]  /*4610*/  PLOP3.LUT P0, PT, PT, PT, UP0, 0x80, 0x8 ;  /* 0x000000000008781c */ /* 0x000fe40003f0f008 */
[----:B------:R-:W1:Y:S02]  /*4620*/  SYNCS.PHASECHK.TRANS64.TRYWAIT P1, [UR8+0x1d0], R2 ;  /* 0x0001d002ff0075a7 */ /* 0x000e640008021108 */
[----:B-1----:R-:W-:Y:S09]  /*4630*/  @!P1 BRA `(.L_x_94) ;  /* 0x0000006000609947 */ /* 0x002ff20003800000 */
.L_x_215:
[----:B------:R-:W-:Y:S01]  /*4640*/  @!UP0 UPRMT UR5, UR4, 0x654, UR5 ;  /* 0x0000065404058896 */ /* 0x000fe20008000005 */
[----:B------:R-:W-:Y:S02]  /*4650*/  UMOV UR8, 0xffff ;  /* 0x0000ffff00087882 */ /* 0x000fe40000000000 */
[----:B------:R-:W-:-:S06]  /*4660*/  UMOV UR4, 0x1 ;  /* 0x0000000100047882 */ /* 0x000fcc0000000000 */
[----:B------:R-:W-:Y:S01]  /*4670*/  @!P0 SYNCS.ARRIVE.TRANS64.RED.A1T0 RZ, [UR5], RZ ;  /* 0x000000ffffff89a7 */ /* 0x000fe20008100405 */
[----:B------:R-:W-:Y:S01]  /*4680*/  NOP ;  /* 0x0000000000007918 */ /* 0x000fe20000000000 */
[----:B-1----:R-:W1:Y:S01]  /*4690*/  LDS R0, [UR6+0x14] ;  /* 0x00001406ff007984 */ /* 0x002e620008000800 */
[----:B------:R-:W-:-:S04]  /*46a0*/  ULOP3.LUT UR5, UR24, 0xffff, URZ, 0xc0, !UPT ;  /* 0x0000ffff18057892 */ /* 0x000fc8000f8ec0ff */
[----:B------:R-:W-:-:S04]  /*46b0*/  USHF.R.U32.HI UR5, URZ, 0x5, UR5 ;  /* 0x00000005ff057899 */ /* 0x000fc80008011605 */
[----:B------:R-:W-:Y:S02]  /*46c0*/  USHF.L.U32 UR8, UR8, UR5, URZ ;  /* 0x0000000508087299 */ /* 0x000fe400080006ff */
[----:B------:R-:W-:-:S04]  /*46d0*/  USHF.L.U32 UR4, UR4, UR5, URZ ;  /* 0x0000000504047299 */ /* 0x000fc800080006ff */
[----:B-1----:R-:W-:-:S04]  /*46e0*/  LOP3.LUT R0, R0, UR8, RZ, 0xc0, !PT ;  /* 0x0000000800007c12 */ /* 0x002fc8000f8ec0ff */
[----:B------:R-:W-:-:S13]  /*46f0*/  ISETP.NE.AND P0, PT, R0, UR8, PT ;  /* 0x0000000800007c0c */ /* 0x000fda000bf05270 */
[----:B------:R-:W-:Y:S05]  /*4700*/  @P0 BRA `(.L_x_95) ;  /* 0x0000000000580947 */ /* 0x000fea0003800000 */
[----:B------:R-:W1:Y:S02]  /*4710*/  LDS R0, [UR6+0x18] ;  /* 0x00001806ff007984 */ /* 0x000e640008000800 */
[----:B-1----:R-:W-:-:S04]  /*4720*/  LOP3.LUT R0, R0, UR4, RZ, 0xc0, !PT ;  /* 0x0000000400007c12 */ /* 0x002fc8000f8ec0ff */
[----:B------:R-:W-:-:S13]  /*4730*/  ISETP.NE.AND P0, PT, R0, UR4, PT ;  /* 0x0000000400007c0c */ /* 0x000fda000bf05270 */
[----:B------:R-:W-:Y:S05]  /*4740*/  @P0 BRA `(.L_x_96) ;  /* 0x00000000003c0947 */ /* 0x000fea0003800000 */
[----:B------:R-:W1:Y:S01]  /*4750*/  S2R R2, SR_LANEID ;  /* 0x0000000000027919 */ /* 0x000e620000000000 */
[----:B------:R-:W-:Y:S01]  /*4760*/  ULOP3.LUT UR8, URZ, UR8, URZ, 0x33, !UPT ;  /* 0x00000008ff087292 */ /* 0x000fe2000f8e33ff */
[----:B------:R-:W-:Y:S02]  /*4770*/  VOTEU.ANY UR7, UPT, PT ;  /* 0x0000000000077886 */ /* 0x000fe400038e0100 */
[----:B------:R-:W-:-:S03]  /*4780*/  UFLO.U32 UR7, UR7 ;  /* 0x00000007000772bd */ /* 0x000fc600080e0000 */
[----:B------:R-:W-:-:S04]  /*4790*/  IMAD.U32 R0, RZ, RZ, UR8 ;  /* 0x00000008ff007e24 */ /* 0x000fc8000f8e00ff */
[----:B------:R2:W3:Y:S02]  /*47a0*/  REDUX UR5, R0 ;  /* 0x00000000000573c4 */ /* 0x0004e40000000000 */
[----:B------:R1:W-:Y:S02]  /*47b0*/  UTCATOMSWS.AND URZ, UR8 ;  /* 0x0000000800ff79e3 */ /* 0x0003e40008000000 */
[----:B-1----:R-:W-:Y:S02]  /*47c0*/  ISETP.EQ.U32.AND P0, PT, R2, UR7, PT ;  /* 0x0000000702007c0c */ /* 0x002fe4000bf02070 */
[----:B--2---:R-:W-:Y:S02]  /*47d0*/  LOP3.LUT R0, RZ, UR4, RZ, 0x33, !PT ;  /* 0x00000004ff007c12 */ /* 0x004fe4000f8e33ff */
[----:B---3--:R-:W-:Y:S02]  /*47e0*/  MOV R2, UR5 ;  /* 0x0000000500027c02 */ /* 0x008fe40008000f00 */
[----:B------:R-:W1:Y:S07]  /*47f0*/  REDUX UR4, R0 ;  /* 0x00000000000473c4 */ /* 0x000e6e0000000000 */
[----:B------:R2:W-:Y:S01]  /*4800*/  @P0 ATOMS.AND RZ, [UR6+0x14], R2 ;  /* 0x00001402ffff098c */ /* 0x0005e2000a800006 */
[----:B-1----:R-:W-:-:S05]  /*4810*/  IMAD.U32 R0, RZ, RZ, UR4 ;  /* 0x00000004ff007e24 */ /* 0x002fca000f8e00ff */
[----:B------:R2:W-:Y:S01]  /*4820*/  @P0 ATOMS.AND RZ, [UR6+0x18], R0 ;  /* 0x00001800ffff098c */ /* 0x0005e2000a800006 */
[----:B------:R-:W-:Y:S05]  /*4830*/  BRA `(.L_x_97) ;  /* 0x0000000000147947 */ /* 0x000fea0003800000 */
.L_x_96:
[----:B------:R-:W-:Y:S02]  /*4840*/  MOV R2, 0x4860 ;  /* 0x0000486000027802 */ /* 0x000fe40000000f00 */
[----:B---345:R-:W-:Y:S05]  /*4850*/  CALL.REL.NOINC `($__internal_0_$__cuda_sm10x_tcgen05_guardrail_trap_col_being_dealloced_not_returned_by_alloc) ;  /* 0x0000006400407944 */ /* 0x038fea0003c00000 */
[----:B------:R-:W-:Y:S05]  /*4860*/  BRA `(.L_x_97) ;  /* 0x0000000000087947 */ /* 0x000fea0003800000 */
.L_x_95:
[----:B------:R-:W-:Y:S02]  /*4870*/  MOV R2, 0x4890 ;  /* 0x0000489000027802 */ /* 0x000fe40000000f00 */
[----:B---345:R-:W-:Y:S05]  /*4880*/  CALL.REL.NOINC `($__internal_2_$__cuda_sm10x_tcgen05_guardrail_trap_unallocated_columns_being_dealloced) ;  /* 0x00000064004c7944 */ /* 0x038fea0003c00000 */
.L_x_97:
[----:B------:R-:W-:Y:S01]  /*4890*/  NOP ;  /* 0x0000000000007918 */ /* 0x000fe20000000000 */
[----:B----4-:R-:W-:Y:S05]  /*48a0*/  EXIT ;  /* 0x000000000000794d */ /* 0x010fea0003800000 */
.L_x_68:
[----:B------:R-:W-:-:S09]  /*48b0*/  UISETP.NE.OR UP5, UPT, UR10, 0x3, !UP5 ;  /* 0x000000030a00788c */ /* 0x000fd2000efa5670 */
[----:B------:R-:W-:Y:S05]  /*48c0*/  BRA.U UP5, `(.L_x_98) ;  /* 0x0000001105087547 */ /* 0x000fea000b800000 */
[----:B------:R-:W1:Y:S01]  /*48d0*/  LDC R0, c[0x0][0xb30] ;  /* 0x0002cc00ff007b82 */ /* 0x000e620000000800 */
[----:B------:R-:W2:Y:S01]  /*48e0*/  LDCU.64 UR8, c[0x0][0x888] ;  /* 0x00011100ff0877ac */ /* 0x000ea20008000a00 */
[----:B------:R-:W-:Y:S02]  /*48f0*/  HFMA2 R27, -RZ, RZ, 0, 0 ;  /* 0x00000000ff1b7431 */ /* 0x000fe400000001ff */
[----:B------:R-:W-:Y:S01]  /*4900*/  IMAD.MOV.U32 R29, RZ, RZ, 0x1 ;  /* 0x00000001ff1d7424 */ /* 0x000fe200078e00ff */
[----:B------:R-:W-:Y:S01]  /*4910*/  MOV R25, 0x2000 ;  /* 0x0000200000197802 */ /* 0x000fe20000000f00 */
[----:B------:R-:W3:Y:S01]  /*4920*/  LDCU.64 UR4, c[0x0][0x890] ;  /* 0x00011200ff0477ac */ /* 0x000ee20008000a00 */
[----:B------:R-:W-:Y:S01]  /*4930*/  IMAD.MOV.U32 R28, RZ, RZ, RZ ;  /* 0x000000ffff1c7224 */ /* 0x000fe200078e00ff */
[----:B------:R-:W4:Y:S01]  /*4940*/  LDC R24, c[0x0][0x370] ;  /* 0x0000dc00ff187b82 */ /* 0x000f220000000800 */
[----:B------:R-:W-:Y:S01]  /*4950*/  UMOV UR7, 0x400 ;  /* 0x0000040000077882 */ /* 0x000fe20000000000 */
[----:B------:R-:W-:-:S02]  /*4960*/  UPLOP3.LUT UP1, UPT, UPT, UPT, UPT, 0x40, 0x4 ;  /* 0x000000000004789c */ /* 0x000fc40003f2e870 */
[----:B------:R-:W-:-:S04]  /*4970*/  ULEA UR7, UR37, UR7, 0x18 ;  /* 0x0000000725077291 */ /* 0x000fc8000f8ec0ff */
[----:B------:R-:W4:Y:S01]  /*4980*/  LDC R3, c[0x0][0xb0c] ;  /* 0x0002c300ff037b82 */ /* 0x000f220000000800 */
[----:B------:R-:W-:Y:S02]  /*4990*/  UIADD3 UR13, UPT, UPT, UR7, 0x118, URZ ;  /* 0x00000118070d7890 */ /* 0x000fe4000fffe0ff */
[----:B--2---:R-:W-:Y:S02]  /*49a0*/  UISETP.NE.U32.AND UP2, UPT, UR8, URZ, UPT ;  /* 0x000000ff0800728c */ /* 0x004fe4000bf45070 */
[----:B------:R-:W-:Y:S02]  /*49b0*/  UIADD3 UR33, UPT, UPT, UR7, 0x100, URZ ;  /* 0x0000010007217890 */ /* 0x000fe4000fffe0ff */
[----:B---3--:R-:W-:Y:S01]  /*49c0*/  UISETP.NE.U32.AND UP3, UPT, UR4, URZ, UPT ;  /* 0x000000ff0400728c */ /* 0x008fe2000bf65070 */
[----:B------:R-:W2:Y:S01]  /*49d0*/  LDC R18, c[0x0][0xb20] ;  /* 0x0002c800ff127b82 */ /* 0x000ea20000000800 */
[----:B-1----:R-:W-:Y:S01]  /*49e0*/  ISETP.NE.AND P1, PT, R0, 0x1, PT ;  /* 0x000000010000780c */ /* 0x002fe20003f25270 */
[----:B------:R-:W-:-:S02]  /*49f0*/  UISETP.NE.AND.EX UP2, UPT, UR9, URZ, UPT, UP2 ;  /* 0x000000ff0900728c */ /* 0x000fc4000bf45320 */
[----:B------:R-:W-:Y:S02]  /*4a00*/  UIADD3 UR25, UPT, UPT, UR7, 0x108, URZ ;  /* 0x0000010807197890 */ /* 0x000fe4000fffe0ff */
[----:B------:R-:W-:Y:S02]  /*4a10*/  UIADD3 UR17, UPT, UPT, UR7, 0x110, URZ ;  /* 0x0000011007117890 */ /* 0x000fe4000fffe0ff */
[----:B------:R-:W1:Y:S01]  /*4a20*/  LDC.64 R30, c[0x0][0x348] ;  /* 0x0000d200ff1e7b82 */ /* 0x000e620000000a00 */
[----:B------:R-:W-:Y:S02]  /*4a30*/  UPRMT UR13, UR37, 0x654, UR13 ;  /* 0x00000654250d7896 */ /* 0x000fe4000800000d */
[----:B------:R-:W-:-:S05]  /*4a40*/  UISETP.NE.AND.EX UP3, UPT, UR5, URZ, UPT, UP3 ;  /* 0x000000ff0500728c */ /* 0x000fca000bf65330 */
[----:B------:R-:W3:Y:S08]  /*4a50*/  LDC.64 R16, c[0x0][0xb10] ;  /* 0x0002c400ff107b82 */ /* 0x000ef00000000a00 */
[----:B------:R-:W1:Y:S08]  /*4a60*/  LDC.64 R6, c[0x0][0xb18] ;  /* 0x0002c600ff067b82 */ /* 0x000e700000000a00 */
[----:B------:R-:W1:Y:S08]  /*4a70*/  LDC.64 R4, c[0x0][0xb28] ;  /* 0x0002ca00ff047b82 */ /* 0x000e700000000a00 */
[----:B--2-4-:R-:W1:Y:S02]  /*4a80*/  LDC R19, c[0x0][0x374] ;  /* 0x0000dd00ff137b82 */ /* 0x014e640000000800 */
.L_x_109:
[C---:B------:R-:W-:Y:S02]  /*4a90*/  LEA R0, R28.reuse, UR7, 0x3 ;  /* 0x000000071c007c11 */ /* 0x040fe4000f8e18ff */
[----:B------:R-:W-:Y:S02]  /*4aa0*/  SHF.L.U32 R2, R27, 0x1f, RZ ;  /* 0x0000001f1b027819 */ /* 0x000fe400000006ff */
[----:B------:R-:W-:Y:S02]  /*4ab0*/  LEA R20, R28, UR7, 0x4 ;  /* 0x000000071c147c11 */ /* 0x000fe4000f8e20ff */
[----:B--2---:R-:W2:Y:S02]  /*4ac0*/  SYNCS.PHASECHK.TRANS64.TRYWAIT P0, [R0+URZ+0x150], R2 ;  /* 0x00015002000075a7 */ /* 0x004ea400080011ff */
[----:B--2---:R-:W-:Y:S05]  /*4ad0*/  @!P0 BRA `(.L_x_99) ;  /* 0x0000005c00508947 */ /* 0x004fea0003800000 */
.L_x_216:
[----:B------:R-:W-:Y:S01]  /*4ae0*/  ISETP.GE.AND P0, PT, R40, 0x1, PT ;  /* 0x000000012800780c */ /* 0x000fe20003f06270 */
[----:B------:R-:W4:Y:S01]  /*4af0*/  LDS.128 R20, [R20+0x1e0] ;  /* 0x0001e00014147984 */ /* 0x000f220000000c00 */
[----:B--2---:R-:W-:Y:S01]  /*4b00*/  VIADD R0, R0, 0x160 ;  /* 0x0000016000007836 */ /* 0x004fe20000000000 */
[----:B------:R-:W-:Y:S01]  /*4b10*/  @!PT LDS RZ, [RZ] ;  /* 0x00000000fffff984 */ /* 0x000fe20000000800 */
[----:B------:R-:W-:Y:S01]  /*4b20*/  @!PT LDS RZ, [RZ] ;  /* 0x00000000fffff984 */ /* 0x000fe20000000800 */
[----:B------:R-:W-:Y:S01]  /*4b30*/  @!PT LDS RZ, [RZ] ;  /* 0x00000000fffff984 */ /* 0x000fe20000000800 */
[----:B------:R-:W-:Y:S01]  /*4b40*/  @!PT LDS RZ, [RZ] ;  /* 0x00000000fffff984 */ /* 0x000fe20000000800 */
[----:B------:R2:W-:Y:S06]  /*4b50*/  MEMBAR.ALL.CTA ;  /* 0x0000000000007992 */ /* 0x0005ec0000008000 */
[----:B--2---:R-:W2:Y:S01]  /*4b60*/  FENCE.VIEW.ASYNC.S ;  /* 0x00000000000073c6 */ /* 0x004ea20000000000 */
[----:B------:R-:W-:Y:S04]  /*4b70*/  PRMT R0, RZ, 0x654, R0 ;  /* 0x00000654ff007816 */ /* 0x000fe80000000000 */
[----:B--2---:R2:W-:Y:S01]  /*4b80*/  SYNCS.ARRIVE.TRANS64.RED.A1T0 RZ, [R0+URZ], RZ ;  /* 0x000000ff00ff79a7 */ /* 0x0045e200081004ff */
[----:B----4-:R-:W-:Y:S11]  /*4b90*/  LOP3.LUT P3, RZ, R22, 0x1, RZ, 0xc0, !PT ;  /* 0x0000000116ff7812 */ /* 0x010ff6000786c0ff */
[----:B------:R-:W-:Y:S02]  /*4ba0*/  @!UPT UIADD3 URZ, UPT, UPT, URZ, URZ, URZ ;  /* 0x000000fffffff290 */ /* 0x000fe4000fffe0ff */
[----:B------:R-:W-:Y:S02]  /*4bb0*/  @P3 MOV R11, R20 ;  /* 0x00000014000b3202 */ /* 0x000fe40000000f00 */
[----:B------:R-:W-:Y:S01]  /*4bc0*/  @P3 LOP3.LUT R10, R21, 0xffff, RZ, 0xc0, !PT ;  /* 0x0000ffff150a3812 */ /* 0x000fe200078ec0ff */
[----:B--2---:R-:W-:Y:S06]  /*4bd0*/  @!P0 BRA `(.L_x_100) ;  /* 0x0000000000a48947 */ /* 0x004fec0003800000 */
[-C--:B-1----:R-:W-:Y:S01]  /*4be0*/  IMAD.HI.U32 R0, R19, R7.reuse, RZ ;  /* 0x0000000713007227 */ /* 0x082fe200078e00ff */
[----:B------:R-:W-:Y:S02]  /*4bf0*/  ISETP.NE.AND P0, PT, R6, 0x1, PT ;  /* 0x000000010600780c */ /* 0x000fe40003f05270 */
[----:B------:R-:W-:Y:S01]  /*4c00*/  ISETP.NE.AND P2, PT, R40, 0x1, PT ;  /* 0x000000012800780c */ /* 0x000fe20003f45270 */
[----:B---3--:R-:W-:Y:S01]  /*4c10*/  IMAD.HI.U32 R9, R24, R16, RZ ;  /* 0x0000001018097227 */ /* 0x008fe200078e00ff */
[----:B------:R-:W-:Y:S02]  /*4c20*/  SHF.R.U32.HI R0, RZ, R18, R0 ;  /* 0x00000012ff007219 */ /* 0x000fe40000011600 */
[----:B------:R-:W-:Y:S01]  /*4c30*/  ISETP.NE.AND P4, PT, R3, 0x1, PT ;  /* 0x000000010300780c */ /* 0x000fe20003f85270 */
[----:B------:R-:W-:Y:S01]  /*4c40*/  IMAD.HI.U32 R13, R10, R7, RZ ;  /* 0x000000070a0d7227 */ /* 0x000fe200078e00ff */
[----:B------:R-:W-:Y:S02]  /*4c50*/  SHF.R.U32.HI R9, RZ, R17, R9 ;  /* 0x00000011ff097219 */ /* 0x000fe40000011609 */
[----:B------:R-:W-:Y:S01]  /*4c60*/  SEL R0, R19, R0, !P0 ;  /* 0x0000000013007207 */ /* 0x000fe20004000000 */
[----:B------:R-:W-:Y:S01]  /*4c70*/  IMAD.HI.U32 R12, R11, R16, RZ ;  /* 0x000000100b0c7227 */ /* 0x000fe200078e00ff */
[----:B------:R-:W-:Y:S03]  /*4c80*/  SEL R9, R24, R9, !P4 ;  /* 0x0000000918097207 */ /* 0x000fe60006000000 */
[-C--:B------:R-:W-:Y:S01]  /*4c90*/  IMAD.HI.U32 R8, R0, R4.reuse, RZ ;  /* 0x0000000400087227 */ /* 0x080fe200078e00ff */
[----:B------:R-:W-:Y:S03]  /*4ca0*/  SHF.R.U32.HI R12, RZ, R17, R12 ;  /* 0x00000011ff0c7219 */ /* 0x000fe6000001160c */
[----:B------:R-:W-:Y:S01]  /*4cb0*/  IMAD.HI.U32 R2, R9, R4, RZ ;  /* 0x0000000409027227 */ /* 0x000fe200078e00ff */
[-C--:B------:R-:W-:Y:S02]  /*4cc0*/  @P2 SHF.R.U32.HI R0, RZ, R5.reuse, R8 ;  /* 0x00000005ff002219 */ /* 0x080fe40000011608 */
[----:B------:R-:W-:Y:S02]  /*4cd0*/  SHF.R.U32.HI R8, RZ, R18, R13 ;  /* 0x00000012ff087219 */ /* 0x000fe4000001160d */
[----:B------:R-:W-:Y:S01]  /*4ce0*/  @P2 SHF.R.U32.HI R9, RZ, R5, R2 ;  /* 0x00000005ff092219 */ /* 0x000fe20000011602 */
[----:B------:R-:W-:Y:S01]  /*4cf0*/  IMAD R0, R40, R0, RZ ;  /* 0x0000000028007224 */ /* 0x000fe200078e02ff */
[----:B------:R-:W-:Y:S02]  /*4d00*/  SEL R8, R10, R8, !P0 ;  /* 0x000000080a087207 */ /* 0x000fe40004000000 */
[----:B------:R-:W-:Y:S01]  /*4d10*/  SEL R2, R11, R12, !P4 ;  /* 0x0000000c0b027207 */ /* 0x000fe20006000000 */
[----:B------:R-:W-:Y:S01]  /*4d20*/  IMAD R12, R40, R9, RZ ;  /* 0x00000009280c7224 */ /* 0x000fe200078e02ff */
[C---:B------:R-:W-:Y:S01]  /*4d30*/  ISETP.GE.AND P0, PT, R8.reuse, R0, PT ;  /* 0x000000000800720c */ /* 0x040fe20003f06270 */
[----:B------:R-:W-:Y:S03]  /*4d40*/  IMAD.HI.U32 R0, R8, R4, RZ ;  /* 0x0000000408007227 */ /* 0x000fe600078e00ff */
[----:B------:R-:W-:Y:S02]  /*4d50*/  ISETP.GE.OR P0, PT, R2, R12, P0 ;  /* 0x0000000c0200720c */ /* 0x000fe40000706670 */
[-C--:B------:R-:W-:Y:S04]  /*4d60*/  SHF.R.U32.HI R0, RZ, R5.reuse, R0 ;  /* 0x00000005ff007219 */ /* 0x080fe80000011600 */
[----:B------:R-:W-:Y:S05]  /*4d70*/  SEL R13, R8, R0, !P2 ;  /* 0x00000000080d7207 */ /* 0x000fea0005000000 */
[----:B------:R-:W-:Y:S02]  /*4d80*/  IMAD.MOV R12, RZ, RZ, -R13 ;  /* 0x000000ffff0c7224 */ /* 0x000fe400078e0a0d */
[----:B------:R-:W-:Y:S04]  /*4d90*/  @!P0 IMAD.HI.U32 R0, R2, R4, RZ ;  /* 0x0000000402008227 */ /* 0x000fe800078e00ff */
[----:B------:R-:W-:Y:S01]  /*4da0*/  IMAD R12, R40, R12, R8 ;  /* 0x0000000c280c7224 */ /* 0x000fe200078e0208 */
[----:B------:R-:W-:Y:S04]  /*4db0*/  @!P0 SHF.R.U32.HI R0, RZ, R5, R0 ;  /* 0x00000005ff008219 */ /* 0x000fe80000011600 */
[----:B------:R-:W-:Y:S04]  /*4dc0*/  @!P0 SEL R0, R2, R0, !P2 ;  /* 0x0000000002008207 */ /* 0x000fe80005000000 */
[----:B------:R-:W-:Y:S01]  /*4dd0*/  @!P0 IADD3 R13, PT, PT, R13, -R0, RZ ;  /* 0x800000000d0d8210 */ /* 0x000fe20007ffe0ff */
[----:B------:R-:W-:Y:S01]  /*4de0*/  @!P0 IMAD R0, R9, R12, R0 ;  /* 0x0000000c09008224 */ /* 0x000fe200078e0200 */
[----:B------:R-:W-:Y:S01]  /*4df0*/  IADD3 R9, PT, PT, -R8, RZ, RZ ;  /* 0x000000ff08097210 */ /* 0x000fe20007ffe1ff */
[--C-:B------:R-:W-:Y:S02]  /*4e00*/  IMAD.MOV R12, RZ, RZ, -R2.reuse ;  /* 0x000000ffff0c7224 */ /* 0x100fe400078e0a02 */
[----:B------:R-:W-:Y:S02]  /*4e10*/  @!P0 IMAD R8, R13, R40, R2 ;  /* 0x000000280d088224 */ /* 0x000fe400078e0202 */
[----:B------:R-:W-:Y:S02]  /*4e20*/  @!P0 IMAD.MOV.U32 R2, RZ, RZ, R0 ;  /* 0x000000ffff028224 */ /* 0x000fe400078e0000 */
[----:B------:R-:W-:Y:S02]  /*4e30*/  IMAD R11, R3, R12, R11 ;  /* 0x0000000c030b7224 */ /* 0x000fe400078e020b */
[----:B------:R-:W-:Y:S02]  /*4e40*/  IMAD R10, R6, R9, R10 ;  /* 0x00000009060a7224 */ /* 0x000fe400078e020a */
[----:B------:R-:W-:Y:S02]  /*4e50*/  IMAD R11, R2, R3, R11 ;  /* 0x00000003020b7224 */ /* 0x000fe400078e020b */
[----:B------:R-:W-:Y:S02]  /*4e60*/  IMAD R10, R8, R6, R10 ;  /* 0x00000006080a7224 */ /* 0x000fe400078e020a */
.L_x_100:
[----:B------:R-:W-:Y:S05]  /*4e70*/  BRA.U UP1, `(.L_x_101) ;  /* 0x0000000101107547 */ /* 0x000fea000b800000 */
[----:B------:R-:W-:Y:S04]  /*4e80*/  MOV R2, UR6 ;  /* 0x0000000600027c02 */ /* 0x000fe80008000f00 */
[----:B------:R-:W-:Y:S04]  /*4e90*/  SHF.L.U32 R2, R2, 0x1f, RZ ;  /* 0x0000001f02027819 */ /* 0x000fe800000006ff */
[----:B------:R-:W2:Y:S02]  /*4ea0*/  SYNCS.PHASECHK.TRANS64.TRYWAIT P0, [UR7+0x148], R2 ;  /* 0x00014802ff0075a7 */ /* 0x000ea40008001107 */
[----:B--2---:R-:W-:Y:S05]  /*4eb0*/  @!P0 BRA `(.L_x_102) ;  /* 0x00000058006c8947 */ /* 0x004fea0003800000 */
.L_x_101:
[----:B------:R-:W-:Y:S02]  /*4ec0*/  R2UR UR35, R14 ;  /* 0x000000000e2372ca */ /* 0x000fe400000e0000 */
[----:B------:R-:W-:Y:S02]  /*4ed0*/  R2UR UR34, R15 ;  /* 0x000000000f2272ca */ /* 0x000fe400000e0000 */
[----:B------:R-:W-:Y:S02]  /*4ee0*/  ISETP.NE.U32.AND P2, PT, RZ, UR4, PT ;  /* 0x00000004ff007c0c */ /* 0x000fe4000bf45070 */
[----:B------:R-:W-:Y:S02]  /*4ef0*/  SHF.L.U32 R14, R29, 0x1f, RZ ;  /* 0x0000001f1d0e7819 */ /* 0x000fe400000006ff */
[----:B------:R-:W-:Y:S05]  /*4f00*/  ISETP.NE.AND.EX P2, PT, RZ, UR5, PT, P2 ;  /* 0x00000005ff007c0c */ /* 0x000fea000bf45320 */
[----:B------:R-:W-:Y:S02]  /*4f10*/  USHF.L.U32 UR35, UR35, 0x7, URZ ;  /* 0x0000000723237899 */ /* 0x000fe400080006ff */
[----:B------:R-:W-:Y:S01]  /*4f20*/  USHF.L.U32 UR34, UR34, 0x7, URZ ;  /* 0x0000000722227899 */ /* 0x000fe200080006ff */
[----:B------:R-:W-:Y:S11]  /*4f30*/  BRA.U !UP3, `(.L_x_103) ;  /* 0x000000010b347547 */ /* 0x000ff6000b800000 */
[----:B------:R-:W-:Y:S01]  /*4f40*/  UPLOP3.LUT UP0, UPT, UPT, UPT, UP2, 0x80, 0x8 ;  /* 0x000000000008789c */ /* 0x000fe20003f0f020 */
[----:B--2---:R-:W-:Y:S02]  /*4f50*/  HFMA2 R0, -RZ, RZ, 0, 5.9604644775390625e-08 ;  /* 0x00000001ff007431 */ /* 0x004fe400000001ff */
[----:B------:R-:W-:Y:S03]  /*4f60*/  IMAD.MOV.U32 R92, RZ, RZ, 0x1 ;  /* 0x00000001ff5c7424 */ /* 0x000fe600078e00ff */
[----:B------:R-:W-:Y:S05]  /*4f70*/  PLOP3.LUT P0, PT, PT, PT, UP0, 0x80, 0x8 ;  /* 0x000000000008781c */ /* 0x000fea0003f0f008 */
[----:B------:R-:W2:Y:S01]  /*4f80*/  @UP0 LDCU.64 UR10, c[0x0][0x888] ;  /* 0x00011100ff0a07ac */ /* 0x000ea20008000a00 */
[----:B------:R-:W-:Y:S07]  /*4f90*/  @UP0 UIMAD UR8, UR36, UR4, URZ ;  /* 0x00000004240802a4 */ /* 0x000fee000f8e02ff */
[----:B------:R-:W-:Y:S01]  /*4fa0*/  @!P0 PRMT R92, R0, 0x7610, R92 ;  /* 0x00007610005c8816 */ /* 0x000fe2000000005c */
[----:B--2---:R-:W-:Y:S03]  /*4fb0*/  @UP0 UIMAD.WIDE UR10, UR8, 0x4, UR10 ;  /* 0x00000004080a08a5 */ /* 0x004fe6000f8e020a */
[----:B------:R-:W2:Y:S03]  /*4fc0*/  @!UP0 LDCU UR8, c[0x0][0x880] ;  /* 0x00011000ff0887ac */ /* 0x000ea60008000800 */
[----:B------:R-:W-:Y:S01]  /*4fd0*/  IMAD.U32 R8, RZ, RZ, UR10 ;  /* 0x0000000aff087e24 */ /* 0x000fe2000f8e00ff */
[----:B------:R-:W-:Y:S05]  /*4fe0*/  MOV R9, UR11 ;  /* 0x0000000b00097c02 */ /* 0x000fea0008000f00 */
[----:B-----5:R4:W5:Y:S02]  /*4ff0*/  @P0 LDG.E R49, desc[UR46][R8.64] ;  /* 0x0000002e08310981 */ /* 0x020964000c1e1900 */
[----:B--2-4-:R-:W-:Y:S07]  /*5000*/  @!P0 IMAD.U32 R49, RZ, RZ, UR8 ;  /* 0x00000008ff318e24 */ /* 0x014fee000f8e00ff */
.L_x_103:
[----:B-----5:R-:W-:Y:S01]  /*5010*/  @!P2 FSETP.EQ.AND P0, PT, R49, RZ, PT ;  /* 0x000000ff3100a20b */ /* 0x020fe20003f02000 */
[----:B------:R-:W-:Y:S01]  /*5020*/  @!UPT UIADD3 URZ, UPT, UPT, URZ, URZ, URZ ;  /* 0x000000fffffff290 */ /* 0x000fe2000fffe0ff */
[----:B------:R-:W-:Y:S11]  /*5030*/  @!P2 BRA `(.L_x_104) ;  /* 0x000000000014a947 */ /* 0x000ff60003800000 */
[----:B------:R-:W-:Y:S02]  /*5040*/  LOP3.LUT P2, RZ, R92, 0xff, RZ, 0xc0, !PT ;  /* 0x000000ff5cff7812 */ /* 0x000fe4000784c0ff */
[----:B------:R-:W-:Y:S04]  /*5050*/  PLOP3.LUT P0, PT, PT, PT, UP0, 0x80, 0x8 ;  /* 0x000000000008781c */ /* 0x000fe80003f0f008 */
[----:B------:R-:W-:Y:S07]  /*5060*/  PLOP3.LUT P0, PT, P0, PT, PT, 0x8, 0x80 ;  /* 0x000000000080781c */ /* 0x000fee000070e170 */
[----:B------:R-:W-:Y:S11]  /*5070*/  @P2 FSETP.EQ.AND P0, PT, R49, RZ, PT ;  /* 0x000000ff3100220b */ /* 0x000ff60003f02000 */
[----:B------:R-:W-:Y:S02]  /*5080*/  @!UPT UIADD3 URZ, UPT, UPT, URZ, URZ, URZ ;  /* 0x000000fffffff290 */ /* 0x000fe4000fffe0ff */
.L_x_104:
[----:B------:R-:W4:Y:S01]  /*5090*/  SYNCS.PHASECHK.TRANS64.TRYWAIT P2, [UR7+0x120], R14 ;  /* 0x0001200eff0075a7 */ /* 0x000f220008041107 */
[----:B------:R-:W-:Y:S04]  /*50a0*/  ELECT P4, URZ, PT ;  /* 0x0000000000ff782f */ /* 0x000fe80003880000 */
[----:B------:R-:W-:Y:S11]  /*50b0*/  PLOP3.LUT P4, PT, P0, P4, PT, 0xf2, 0x2f ;  /* 0x00000000002f781c */ /* 0x000ff60000789e72 */
[----:B------:R-:W-:Y:S02]  /*50c0*/  @!UPT UIADD3 URZ, UPT, UPT, URZ, URZ, URZ ;  /* 0x000000fffffff290 */ /* 0x000fe4000fffe0ff */
[----:B-1----:R-:W-:Y:S05]  /*50d0*/  @!P4 IADD3 R8, P0, PT, R30, 0x580, RZ ;  /* 0x000005801e08c810 */ /* 0x002fea0007f1e0ff */
[----:B--2---:R-:W-:Y:S01]  /*50e0*/  @!P4 IMAD.X R2, RZ, RZ, R31, P0 ;  /* 0x000000ffff02c224 */ /* 0x004fe200000e061f */
[----:B----4-:R-:W-:Y:S07]  /*50f0*/  @!P2 BRA `(.L_x_105) ;  /* 0x0000005400f4a947 */ /* 0x010fee0003800000 */
.L_x_219:
[----:B------:R-:W-:Y:S01]  /*5100*/  @!P4 R2UR UR8, R2 ;  /* 0x000000000208c2ca */ /* 0x000fe200000e0000 */
[----:B------:R-:W-:Y:S01]  /*5110*/  VOTEU.ALL UP1, P4 ;  /* 0x0000000000ff7886 */ /* 0x000fe20002020000 */
[----:B------:R-:W-:Y:S01]  /*5120*/  @!P4 R2UR UR9, R8 ;  /* 0x000000000809c2ca */ /* 0x000fe200000e0000 */
[----:B-1----:R-:W-:Y:S01]  /*5130*/  @!P4 IMAD.MOV.U32 R0, RZ, RZ, 0x2000 ;  /* 0x00002000ff00c424 */ /* 0x002fe200078e00ff */
[----:B------:R-:W-:Y:S01]  /*5140*/  UMOV UR10, 0x0 ;  /* 0x00000000000a7882 */ /* 0x000fe20000000000 */
[----:B------:R-:W-:Y:S01]  /*5150*/  UMOV UR11, 0x10000000 ;  /* 0x10000000000b7882 */ /* 0x000fe20000000000 */
[----:B------:R-:W-:Y:S01]  /*5160*/  @!UP1 UIADD3 UR32, UPT, UPT, UR7, 0x400, URZ ;  /* 0x0000040007209890 */ /* 0x000fe2000fffe0ff */
[----:B------:R-:W-:Y:S06]  /*5170*/  VOTEU.ALL UP1, P4 ;  /* 0x0000000000ff7886 */ /* 0x000fec0002020000 */
[----:B------:R-:W-:Y:S01]  /*5180*/  IMAD.U32 R9, RZ, RZ, UR8 ;  /* 0x00000008ff097e24 */ /* 0x000fe2000f8e00ff */
[----:B------:R-:W-:Y:S01]  /*5190*/  UPRMT UR8, UR37, 0x654, UR33 ;  /* 0x0000065425087896 */ /* 0x000fe20008000021 */
[----:B------:R-:W-:Y:S03]  /*51a0*/  IMAD.U32 R8, RZ, RZ, UR9 ;  /* 0x00000009ff087e24 */ /* 0x000fe6000f8e00ff */
[----:B------:R-:W-:Y:S02]  /*51b0*/  @!P4 R2UR UR15, R9 ;  /* 0x00000000090fc2ca */ /* 0x000fe400000e0000 */
[----:B------:R-:W-:Y:S02]  /*51c0*/  @!P4 R2UR UR14, R8 ;  /* 0x00000000080ec2ca */ /* 0x000fe400000e0000 */
[----:B------:R-:W-:Y:S05]  /*51d0*/  @!P4 IADD3 R8, P0, PT, R30, 0x580, RZ ;  /* 0x000005801e08c810 */ /* 0x000fea0007f1e0ff */
[----:B------:R-:W-:Y:S06]  /*51e0*/  @!P4 IMAD.X R2, RZ, RZ, R31, P0 ;  /* 0x000000ffff02c224 */ /* 0x000fec00000e061f */
[----:B------:R1:W-:Y:S01]  /*51f0*/  @!UP1 UTMALDG.3D [UR32], [UR14], desc[UR10] ;  /* 0x00000a200e0095b4 */ /* 0x0003e20008011000 */
[----:B------:R1:W-:Y:S01]  /*5200*/  @!P4 SYNCS.ARRIVE.TRANS64.RED.A0TR RZ, [UR7+0x100], R0 ;  /* 0x00010000ffffc9a7 */ /* 0x0003e20008300407 */
[----:B------:R-:W-:Y:S01]  /*5210*/  SYNCS.ARRIVE.TRANS64.RED.A1T0 RZ, [UR8], RZ ;  /* 0x000000ffffff79a7 */ /* 0x000fe20008100408 */
[----:B------:R-:W2:Y:S02]  /*5220*/  SYNCS.PHASECHK.TRANS64.TRYWAIT P2, [UR7+0x128], R14 ;  /* 0x0001280eff0075a7 */ /* 0x000ea40008041107 */
[----:B-12---:R-:W-:Y:S05]  /*5230*/  @!P2 BRA `(.L_x_106) ;  /* 0x0000005400bca947 */ /* 0x006fea0003800000 */
.L_x_221:
[----:B------:R-:W-:Y:S01]  /*5240*/  @!P4 R2UR UR8, R2 ;  /* 0x000000000208c2ca */ /* 0x000fe200000e0000 */
[----:B------:R-:W-:Y:S01]  /*5250*/  VOTEU.ALL UP1, P4 ;  /* 0x0000000000ff7886 */ /* 0x000fe20002020000 */
[----:B------:R-:W-:Y:S01]  /*5260*/  @!P4 R2UR UR9, R8 ;  /* 0x000000000809c2ca */ /* 0x000fe200000e0000 */
[----:B-1----:R-:W-:Y:S01]  /*5270*/  @!P4 IMAD.MOV.U32 R0, RZ, RZ, 0x2000 ;  /* 0x00002000ff00c424 */ /* 0x002fe200078e00ff */
[----:B------:R-:W-:Y:S01]  /*5280*/  UMOV UR10, 0x0 ;  /* 0x00000000000a7882 */ /* 0x000fe20000000000 */
[----:B------:R-:W-:Y:S01]  /*5290*/  UMOV UR11, 0x10000000 ;  /* 0x10000000000b7882 */ /* 0x000fe20000000000 */
[----:B------:R-:W-:Y:S02]  /*52a0*/  @!UP1 UIADD3 UR26, UPT, UPT, UR34, 0x20, URZ ;  /* 0x00000020221a9890 */ /* 0x000fe4000fffe0ff */
[----:B------:R-:W-:Y:S01]  /*52b0*/  @!UP1 UIADD3 UR24, UPT, UPT, UR7, 0x2400, URZ ;  /* 0x0000240007189890 */ /* 0x000fe2000fffe0ff */
[----:B------:R-:W-:Y:S01]  /*52c0*/  VOTEU.ALL UP1, P4 ;  /* 0x0000000000ff7886 */ /* 0x000fe20002020000 */
[----:B------:R-:W-:Y:S01]  /*52d0*/  UMOV UR27, UR35 ;  /* 0x00000023001b7c82 */ /* 0x000fe20008000000 */
[----:B------:R-:W-:Y:S02]  /*52e0*/  UMOV UR28, UR36 ;  /* 0x00000024001c7c82 */ /* 0x000fe40008000000 */
        /* <DEDUP_REMOVED lines=12> */
.L_x_223:
[----:B------:R-:W2:Y:S01]  /*53b0*/  LDC.64 R12, c[0x0][0xb18] ;  /* 0x0002c600ff0c7b82 */ /* 0x000ea20000000a00 */
[----:B------:R-:W-:Y:S01]  /*53c0*/  @!P4 R2UR UR8, R2 ;  /* 0x000000000208c2ca */ /* 0x000fe200000e0000 */
[----:B------:R-:W-:Y:S01]  /*53d0*/  VOTEU.ALL UP1, P4 ;  /* 0x0000000000ff7886 */ /* 0x000fe20002020000 */
[----:B------:R-:W-:Y:S01]  /*53e0*/  @!P4 R2UR UR9, R8 ;  /* 0x000000000809c2ca */ /* 0x000fe200000e0000 */
[----:B-1----:R-:W-:Y:S01]  /*53f0*/  @!P4 IMAD.MOV.U32 R0, RZ, RZ, 0x2000 ;  /* 0x00002000ff00c424 */ /* 0x002fe200078e00ff */
[----:B------:R-:W-:Y:S03]  /*5400*/  UMOV UR10, 0x0 ;  /* 0x00000000000a7882 */ /* 0x000fe60000000000 */
[----:B------:R-:W1:Y:S01]  /*5410*/  @!P1 LDC R2, c[0x0][0xb0c] ;  /* 0x0002c300ff029b82 */ /* 0x000e620000000800 */
[----:B------:R-:W-:Y:S01]  /*5420*/  @!UP1 UIADD3 UR18, UPT, UPT, UR34, 0x40, URZ ;  /* 0x0000004022129890 */ /* 0x000fe2000fffe0ff */
[----:B------:R-:W-:Y:S01]  /*5430*/  @P3 SHF.R.U32.HI R26, RZ, 0x10, R21 ;  /* 0x00000010ff1a3819 */ /* 0x000fe20000011615 */
[----:B------:R-:W-:Y:S01]  /*5440*/  @!UP1 UIADD3 UR16, UPT, UPT, UR7, 0x4400, URZ ;  /* 0x0000440007109890 */ /* 0x000fe2000fffe0ff */
[----:B------:R-:W-:Y:S01]  /*5450*/  VIADD R28, R28, 0x1 ;  /* 0x000000011c1c7836 */ /* 0x000fe20000000000 */
[----:B------:R-:W-:Y:S01]  /*5460*/  VOTEU.ALL UP1, P4 ;  /* 0x0000000000ff7886 */ /* 0x000fe20002020000 */
[----:B------:R-:W-:Y:S01]  /*5470*/  UMOV UR11, 0x10000000 ;  /* 0x10000000000b7882 */ /* 0x000fe20000000000 */
[----:B------:R-:W-:Y:S01]  /*5480*/  UMOV UR19, UR35 ;  /* 0x0000002300137c82 */ /* 0x000fe20008000000 */
[----:B------:R-:W-:Y:S01]  /*5490*/  IMAD.U32 R9, RZ, RZ, UR8 ;  /* 0x00000008ff097e24 */ /* 0x000fe2000f8e00ff */
[----:B------:R-:W-:Y:S01]  /*54a0*/  UMOV UR20, UR36 ;  /* 0x0000002400147c82 */ /* 0x000fe20008000000 */
[----:B------:R-:W-:Y:S01]  /*54b0*/  IMAD.U32 R8, RZ, RZ, UR9 ;  /* 0x00000009ff087e24 */ /* 0x000fe2000f8e00ff */
[----:B------:R-:W-:Y:S02]  /*54c0*/  UPRMT UR8, UR37, 0x654, UR17 ;  /* 0x0000065425087896 */ /* 0x000fe40008000011 */
[----:B------:R-:W-:Y:S02]  /*54d0*/  @!P4 R2UR UR15, R9 ;  /* 0x00000000090fc2ca */ /* 0x000fe400000e0000 */
[----:B------:R-:W-:Y:S02]  /*54e0*/  @!P4 R2UR UR14, R8 ;  /* 0x00000000080ec2ca */ /* 0x000fe400000e0000 */
[----:B------:R-:W4:Y:S11]  /*54f0*/  LDC.64 R8, c[0x0][0xb10] ;  /* 0x0002c400ff087b82 */ /* 0x000f360000000a00 */
[----:B------:R1:W-:Y:S01]  /*5500*/  @!UP1 UTMALDG.3D [UR16], [UR14], desc[UR10] ;  /* 0x00000a100e0095b4 */ /* 0x0003e20008011000 */
[----:B------:R5:W-:Y:S01]  /*5510*/  @!P4 SYNCS.ARRIVE.TRANS64.RED.A0TR RZ, [UR7+0x110], R0 ;  /* 0x00011000ffffc9a7 */ /* 0x000be20008300407 */
[C---:B----4-:R-:W-:Y:S01]  /*5520*/  @!P1 IMAD.HI.U32 R8, R11.reuse, R8, RZ ;  /* 0x000000080b089227 */ /* 0x050fe200078e00ff */
[----:B--2---:R-:W-:Y:S02]  /*5530*/  @!P1 ISETP.NE.AND P0, PT, R12, 0x1, PT ;  /* 0x000000010c00980c */ /* 0x004fe40003f05270 */
[----:B-1----:R-:W-:Y:S01]  /*5540*/  @!P1 ISETP.NE.AND P2, PT, R2, 0x1, PT ;  /* 0x000000010200980c */ /* 0x002fe20003f45270 */
[----:B------:R-:W-:Y:S01]  /*5550*/  SYNCS.ARRIVE.TRANS64.RED.A1T0 RZ, [UR8], RZ ;  /* 0x000000ffffff79a7 */ /* 0x000fe20008100408 */
[C---:B------:R-:W-:Y:S01]  /*5560*/  @!P1 IMAD.HI.U32 R13, R10.reuse, R13, RZ ;  /* 0x0000000d0a0d9227 */ /* 0x040fe200078e00ff */
[----:B------:R-:W-:Y:S04]  /*5570*/  @!P1 SHF.R.U32.HI R8, RZ, R9, R8 ;  /* 0x00000009ff089219 */ /* 0x000fe80000011608 */
[----:B------:R-:W-:Y:S01]  /*5580*/  @!P1 SEL R8, R11, R8, !P2 ;  /* 0x000000080b089207 */ /* 0x000fe20005000000 */
[----:B------:R-:W1:Y:S01]  /*5590*/  SYNCS.PHASECHK.TRANS64.TRYWAIT P5, [UR7+0x138], R14 ;  /* 0x0001380eff0075a7 */ /* 0x000e6200080a1107 */
[----:B-----5:R-:W2:Y:S02]  /*55a0*/  @!P1 LDC R0, c[0x0][0xb20] ;  /* 0x0002c800ff009b82 */ /* 0x020ea40000000800 */
[----:B--2---:R-:W-:Y:S04]  /*55b0*/  @!P1 SHF.R.U32.HI R0, RZ, R0, R13 ;  /* 0x00000000ff009219 */ /* 0x004fe8000001160d */
[----:B------:R-:W-:Y:S05]  /*55c0*/  @!P1 SEL R9, R10, R0, !P0 ;  /* 0x000000000a099207 */ /* 0x000fea0004000000 */
[----:B------:R-:W-:Y:S02]  /*55d0*/  @!P1 IMAD.IADD R0, R9, 0x1, -R8 ;  /* 0x0000000109009824 */ /* 0x000fe400078e0a08 */
[----:B------:R-:W-:Y:S02]  /*55e0*/  @!P1 IMAD.IADD R8, R8, 0x1, -R9 ;  /* 0x0000000108089824 */ /* 0x000fe400078e0a09 */
[----:B------:R-:W-:Y:S02]  /*55f0*/  @!P1 IMAD R11, R0, R2, R11 ;  /* 0x00000002000b9224 */ /* 0x000fe400078e020b */
[----:B------:R-:W-:Y:S01]  /*5600*/  @!P1 IMAD R10, R8, R12, R10 ;  /* 0x0000000c080a9224 */ /* 0x000fe200078e020a */
[----:B-1----:R-:W-:Y:S06]  /*5610*/  @!P5 BRA `(.L_x_108) ;  /* 0x0000005000f4d947 */ /* 0x002fec0003800000 */
.L_x_225:
[----:B------:R-:W-:Y:S01]  /*5620*/  @!P4 IADD3 R2, P0, PT, R30, 0x580, RZ ;  /* 0x000005801e02c810 */ /* 0x000fe20007f1e0ff */
[----:B------:R-:W-:Y:S01]  /*5630*/  VOTEU.ALL UP1, P4 ;  /* 0x0000000000ff7886 */ /* 0x000fe20002020000 */
[----:B------:R-:W-:Y:S01]  /*5640*/  UMOV UR18, 0x0 ;  /* 0x0000000000127882 */ /* 0x000fe20000000000 */
[----:B------:R-:W-:Y:S01]  /*5650*/  UMOV UR19, 0x10000000 ;  /* 0x1000000000137882 */ /* 0x000fe20000000000 */
[----:B------:R-:W-:Y:S01]  /*5660*/  @!P4 R2UR UR9, R2 ;  /* 0x000000000209c2ca */ /* 0x000fe200000e0000 */
[----:B-1----:R-:W-:Y:S01]  /*5670*/  @!P4 IMAD.X R0, RZ, RZ, R31, P0 ;  /* 0x000000ffff00c224 */ /* 0x002fe200000e061f */
[----:B------:R-:W-:Y:S01]  /*5680*/  @!UP1 UIADD3 UR10, UPT, UPT, UR34, 0x60, URZ ;  /* 0x00000060220a9890 */ /* 0x000fe2000fffe0ff */
[----:B------:R-:W-:Y:S01]  /*5690*/  ISETP.NE.AND P0, PT, R28, 0x2, PT ;  /* 0x000000021c00780c */ /* 0x000fe20003f05270 */
[----:B------:R-:W-:Y:S01]  /*56a0*/  UMOV UR11, UR35 ;  /* 0x00000023000b7c82 */ /* 0x000fe20008000000 */
[----:B------:R-:W-:Y:S01]  /*56b0*/  UMOV UR12, UR36 ;  /* 0x00000024000c7c82 */ /* 0x000fe20008000000 */
[----:B------:R-:W-:Y:S01]  /*56c0*/  @!P4 R2UR UR8, R0 ;  /* 0x000000000008c2ca */ /* 0x000fe200000e0000 */
[----:B------:R-:W-:Y:S01]  /*56d0*/  IMAD.IADD R15, R10, 0x1, R90 ;  /* 0x000000010a0f7824 */ /* 0x000fe200078e025a */
[----:B------:R-:W-:Y:S01]  /*56e0*/  @P3 R2UR UR36, R26 ;  /* 0x000000001a2432ca */ /* 0x000fe200000e0000 */
[----:B------:R-:W-:Y:S01]  /*56f0*/  IMAD.IADD R14, R11, 0x1, R91 ;  /* 0x000000010b0e7824 */ /* 0x000fe200078e025b */
[----:B------:R-:W-:Y:S02]  /*5700*/  SEL R0, RZ, 0x1, P0 ;  /* 0x00000001ff007807 */ /* 0x000fe40000000000 */
[----:B------:R-:W-:Y:S01]  /*5710*/  LOP3.LUT R29, R29, 0x1, RZ, 0x3c, !PT ;  /* 0x000000011d1d7812 */ /* 0x000fe200078e3cff */
[----:B------:R-:W-:Y:S01]  /*5720*/  IMAD.U32 R8, RZ, RZ, UR9 ;  /* 0x00000009ff087e24 */ /* 0x000fe2000f8e00ff */
[----:B------:R-:W-:Y:S01]  /*5730*/  @!UP1 UIADD3 UR9, UPT, UPT, UR7, 0x118, URZ ;  /* 0x0000011807099890 */ /* 0x000fe2000fffe0ff */
[----:B------:R-:W-:Y:S02]  /*5740*/  LOP3.LUT R27, R27, R0, RZ, 0x3c, !PT ;  /* 0x000000001b1b7212 */ /* 0x000fe400078e3cff */
[----:B------:R-:W-:Y:S02]  /*5750*/  SEL R28, R28, RZ, P0 ;  /* 0x000000ff1c1c7207 */ /* 0x000fe40000000000 */
[----:B------:R-:W-:Y:S01]  /*5760*/  IMAD.U32 R9, RZ, RZ, UR8 ;  /* 0x00000008ff097e24 */ /* 0x000fe2000f8e00ff */
[----:B------:R-:W-:Y:S01]  /*5770*/  @!P4 R2UR UR14, R8 ;  /* 0x00000000080ec2ca */ /* 0x000fe200000e0000 */
[----:B------:R-:W-:Y:S01]  /*5780*/  @!UP1 UIADD3 UR8, UPT, UPT, UR7, 0x6400, URZ ;  /* 0x0000640007089890 */ /* 0x000fe2000fffe0ff */
[----:B------:R-:W-:Y:S02]  /*5790*/  VOTEU.ALL UP1, P4 ;  /* 0x0000000000ff7886 */ /* 0x000fe40002020000 */
[----:B------:R-:W-:Y:S11]  /*57a0*/  @!P4 R2UR UR15, R9 ;  /* 0x00000000090fc2ca */ /* 0x000ff600000e0000 */
[----:B------:R-:W-:Y:S02]  /*57b0*/  @!UPT UIADD3 URZ, UPT, UPT, URZ, URZ, URZ ;  /* 0x000000fffffff290 */ /* 0x000fe4000fffe0ff */
[----:B------:R2:W-:Y:S01]  /*57c0*/  @!UP1 UTMALDG.3D [UR8], [UR14], desc[UR18] ;  /* 0x000012080e0095b4 */ /* 0x0005e20008011000 */
[----:B------:R2:W-:Y:S01]  /*57d0*/  @!P4 SYNCS.ARRIVE.TRANS64.RED.A0TR RZ, [UR7+0x118], R25 ;  /* 0x00011819ffffc9a7 */ /* 0x0005e20008300407 */
[----:B------:R-:W-:Y:S01]  /*57e0*/  UPLOP3.LUT UP1, UPT, UPT, UPT, UPT, 0x80, 0x8 ;  /* 0x000000000008789c */ /* 0x000fe20003f2f070 */
[----:B------:R-:W-:Y:S01]  /*57f0*/  SYNCS.ARRIVE.TRANS64.RED.A1T0 RZ, [UR13], RZ ;  /* 0x000000ffffff79a7 */ /* 0x000fe2000810040d */
[----:B------:R-:W-:Y:S09]  /*5800*/  @P3 BRA `(.L_x_109) ;  /* 0xfffffff000a03947 */ /* 0x000ff2000383ffff */
[----:B------:R-:W-:-:S04]  /*5810*/  SHF.L.U32 R2, R29, 0x1f, RZ ;  /* 0x0000001f1d027819 */ /* 0x000fc800000006ff */
[----:B------:R-:W1:Y:S02]  /*5820*/  SYNCS.PHASECHK.TRANS64.TRYWAIT P0, [UR7+0x120], R2 ;  /* 0x00012002ff0075a7 */ /* 0x000e640008001107 */
[----:B-1----:R-:W-:Y:S05]  /*5830*/  @!P0 BRA `(.L_x_110) ;  /* 0x0000005000848947 */ /* 0x002fea0003800000 */
.L_x_227:
[----:B------:R-:W4:Y:S02]  /*5840*/  SYNCS.PHASECHK.TRANS64.TRYWAIT P0, [UR7+0x128], R2 ;  /* 0x00012802ff0075a7 */ /* 0x000f240008001107 */
[----:B----4-:R-:W-:Y:S05]  /*5850*/  @!P0 BRA `(.L_x_111) ;  /* 0x0000005000948947 */ /* 0x010fea0003800000 */
.L_x_229:
[----:B------:R-:W4:Y:S02]  /*5860*/  SYNCS.PHASECHK.TRANS64.TRYWAIT P0, [UR7+0x130], R2 ;  /* 0x00013002ff0075a7 */ /* 0x000f240008001107 */
[----:B----4-:R-:W-:Y:S05]  /*5870*/  @!P0 BRA `(.L_x_112) ;  /* 0x0000005000a48947 */ /* 0x010fea0003800000 */
.L_x_231:
[----:B-1----:R-:W-:-:S07]  /*5880*/  MOV R0, UR7 ;  /* 0x0000000700007c02 */ /* 0x002fce0008000f00 */
.L_x_113:
[----:B-1----:R-:W-:-:S04]  /*5890*/  SHF.L.U32 R2, R29, 0x1f, RZ ;  /* 0x0000001f1d027819 */ /* 0x002fc800000006ff */
[----:B------:R1:W4:Y:S03]  /*58a0*/  SYNCS.PHASECHK.TRANS64.TRYWAIT P0, [R0+URZ+0x138], R2 ;  /* 0x00013802000075a7 */ /* 0x00032600080011ff */
[----:B----4-:R-:W-:Y:S05]  /*58b0*/  @!P0 NANOSLEEP.SYNCS 0x989680 ;  /* 0x009896800000895d */ /* 0x010fea0003900000 */
[----:B------:R-:W4:Y:S02]  /*58c0*/  @!P0 SYNCS.PHASECHK.TRANS64 P0, [R0+URZ+0x138], R2 ;  /* 0x00013802000085a7 */ /* 0x000f2400080010ff */
[----:B--2-4-:R-:W-:Y:S05]  /*58d0*/  @P0 EXIT ;  /* 0x000000000000094d */ /* 0x014fea0003800000 */
[----:B------:R-:W-:Y:S05]  /*58e0*/  BRA `(.L_x_113) ;  /* 0xfffffffc00e87947 */ /* 0x000fea000383ffff */
.L_x_98:
[----:B------:R-:W-:-:S06]  /*58f0*/  UISETP.GE.AND UP1, UPT, UR10, 0x4, UPT ;  /* 0x000000040a00788c */ /* 0x000fcc000bf26270 */
[----:B------:R-:W-:-:S13]  /*5900*/  PLOP3.LUT P0, PT, PT, PT, UP1, 0x80, 0x8 ;  /* 0x000000000008781c */ /* 0x000fda0003f0f018 */
[----:B------:R-:W-:Y:S05]  /*5910*/  @!P0 EXIT ;  /* 0x000000000000894d */ /* 0x000fea0003800000 */
[----:B------:R-:W-:Y:S01]  /*5920*/  BAR.SYNC.DEFER_BLOCKING 0x6, 0xa0 ;  /* 0x0182800000007b1d */ /* 0x000fe20000010000 */
[C---:B------:R-:W-:Y:S01]  /*5930*/  IMAD.SHL.U32 R2, R105.reuse, 0x20, RZ ;  /* 0x0000002069027824 */ /* 0x040fe200078e00ff */
[C---:B------:R-:W-:Y:S01]  /*5940*/  SHF.L.U32 R46, R105.reuse, 0x10, RZ ;  /* 0x00000010692e7819 */ /* 0x040fe200000006ff */
[C---:B------:R-:W-:Y:S01]  /*5950*/  IMAD.SHL.U32 R104, R105.reuse, 0x4, RZ ;  /* 0x0000000469687824 */ /* 0x040fe200078e00ff */
[C---:B------:R-:W-:Y:S01]  /*5960*/  LOP3.LUT R106, R105.reuse, 0x60, RZ, 0xc0, !PT ;  /* 0x00000060696a7812 */ /* 0x040fe200078ec0ff */
[----:B------:R-:W-:Y:S01]  /*5970*/  HFMA2 R101, -RZ, RZ, 0, 5.9604644775390625e-08 ;  /* 0x00000001ff657431 */ /* 0x000fe200000001ff */
[----:B------:R-:W-:Y:S02]  /*5980*/  UMOV UR48, 0x400 ;  /* 0x0000040000307882 */ /* 0x000fe40000000000 */
[----:B------:R-:W1:Y:S01]  /*5990*/  LDC R95, c[0x0][0x370] ;  /* 0x0000dc00ff5f7b82 */ /* 0x000e620000000800 */
[----:B------:R-:W-:Y:S01]  /*59a0*/  ULEA UR48, UR37, UR48, 0x18 ;  /* 0x0000003025307291 */ /* 0x000fe2000f8ec0ff */
[----:B------:R-:W-:Y:S01]  /*59b0*/  LOP3.LUT R3, R2, 0xc0, RZ, 0xc0, !PT ;  /* 0x000000c002037812 */ /* 0x000fe200078ec0ff */
[----:B------:R-:W-:Y:S01]  /*59c0*/  HFMA2 R99, -RZ, RZ, 0, 0 ;  /* 0x00000000ff637431 */ /* 0x000fe200000001ff */
[----:B------:R-:W-:Y:S01]  /*59d0*/  LOP3.LUT R103, R105, 0x2, RZ, 0xc0, !PT ;  /* 0x0000000269677812 */ /* 0x000fe200078ec0ff */
[----:B------:R-:W-:Y:S01]  /*59e0*/  UIADD3 UR4, UPT, UPT, UR48, 0x400, URZ ;  /* 0x0000040030047890 */ /* 0x000fe2000fffe0ff */
[----:B------:R-:W-:Y:S01]  /*59f0*/  LOP3.LUT R104, R3, 0x18, R104, 0xf8, !PT ;  /* 0x0000001803687812 */ /* 0x000fe200078ef868 */
[----:B------:R-:W-:Y:S01]  /*5a00*/  IMAD.MOV.U32 R45, RZ, RZ, RZ ;  /* 0x000000ffff2d7224 */ /* 0x000fe200078e00ff */
[----:B------:R-:W2:Y:S01]  /*5a10*/  LDC R42, c[0x0][0xb0c] ;  /* 0x0002c300ff2a7b82 */ /* 0x000ea20000000800 */
[----:B------:R-:W-:Y:S01]  /*5a20*/  LOP3.LUT R46, R46, 0x600000, RZ, 0xc0, !PT ;  /* 0x006000002e2e7812 */ /* 0x000fe200078ec0ff */
[----:B------:R-:W-:Y:S01]  /*5a30*/  IMAD.MOV.U32 R109, RZ, RZ, RZ ;  /* 0x000000ffff6d7224 */ /* 0x000fe200078e00ff */
[----:B------:R-:W-:Y:S01]  /*5a40*/  LOP3.LUT R104, R104, 0xf20, R2, 0xf8, !PT ;  /* 0x00000f2068687812 */ /* 0x000fe200078ef802 */
[----:B------:R-:W-:Y:S01]  /*5a50*/  IMAD.U32 R97, RZ, RZ, UR4 ;  /* 0x00000004ff617e24 */ /* 0x000fe2000f8e00ff */
[----:B------:R-:W-:Y:S01]  /*5a60*/  LOP3.LUT R105, R105, 0x4, RZ, 0xc0, !PT ;  /* 0x0000000469697812 */ /* 0x000fe200078ec0ff */
[----:B------:R-:W3:Y:S01]  /*5a70*/  LDCU.64 UR52, c[0x0][0x348] ;  /* 0x00006900ff3477ac */ /* 0x000ee20008000a00 */
[----:B------:R-:W-:Y:S01]  /*5a80*/  MOV R100, RZ ;  /* 0x000000ff00647202 */ /* 0x000fe20000000f00 */
[----:B------:R-:W4:Y:S01]  /*5a90*/  LDC R93, c[0x0][0xb20] ;  /* 0x0002c800ff5d7b82 */ /* 0x000f220000000800 */
[----:B------:R-:W3:Y:S01]  /*5aa0*/  LDS R0, [UR48+0x200] ;  /* 0x00020030ff007984 */ /* 0x000ee20008000800 */
[----:B------:R-:W-:Y:S01]  /*5ab0*/  IMAD R104, R104, 0x2, R97 ;  /* 0x0000000268687824 */ /* 0x000fe200078e0261 */
[----:B------:R-:W1:Y:S03]  /*5ac0*/  LDCU.64 UR38, c[0x0][0x888] ;  /* 0x00011100ff2677ac */ /* 0x000e660008000a00 */
[--C-:B------:R-:W-:Y:S01]  /*5ad0*/  IMAD R103, R103, -0x10, R104.reuse ;  /* 0xfffffff067677824 */ /* 0x100fe200078e0268 */
[----:B------:R-:W1:Y:S01]  /*5ae0*/  LDCU.64 UR44, c[0x0][0x890] ;  /* 0x00011200ff2c77ac */ /* 0x000e620008000a00 */
[----:B------:R-:W1:Y:S01]  /*5af0*/  LDC R41, c[0x0][0xb30] ;  /* 0x0002cc00ff297b82 */ /* 0x000e620000000800 */
[----:B------:R-:W-:Y:S01]  /*5b00*/  IMAD R102, R105, -0x10, R104 ;  /* 0xfffffff069667824 */ /* 0x000fe200078e0268 */
[----:B------:R-:W-:Y:S01]  /*5b10*/  UMOV UR49, URZ ;  /* 0x000000ff00317c82 */ /* 0x000fe20008000000 */
[----:B------:R-:W-:-:S05]  /*5b20*/  UMOV UR51, URZ ;  /* 0x000000ff00337c82 */ /* 0x000fca0008000000 */
[----:B------:R-:W1:Y:S08]  /*5b30*/  LDC.64 R88, c[0x0][0xb10] ;  /* 0x0002c400ff587b82 */ /* 0x000e700000000a00 */
[----:B------:R-:W1:Y:S08]  /*5b40*/  LDC.64 R38, c[0x0][0xb18] ;  /* 0x0002c600ff267b82 */ /* 0x000e700000000a00 */
[----:B------:R-:W1:Y:S08]  /*5b50*/  LDC.64 R36, c[0x0][0xb28] ;  /* 0x0002ca00ff247b82 */ /* 0x000e700000000a00 */
[----:B------:R-:W1:Y:S01]  /*5b60*/  LDC.64 R86, c[0x0][0x8b0] ;  /* 0x00022c00ff567b82 */ /* 0x000e620000000a00 */
[----:B---3--:R-:W-:-:S07]  /*5b70*/  IMAD.IADD R46, R0, 0x1, R46 ;  /* 0x00000001002e7824 */ /* 0x008fce00078e022e */
[----:B------:R-:W3:Y:S08]  /*5b80*/  LDC.64 R84, c[0x0][0x8a8] ;  /* 0x00022a00ff547b82 */ /* 0x000ef00000000a00 */
[----:B--2-4-:R-:W1:Y:S02]  /*5b90*/  LDC R94, c[0x0][0x374] ;  /* 0x0000dd00ff5e7b82 */ /* 0x014e640000000800 */
.L_x_157:
[----:B------:R-:W-:Y:S02]  /*5ba0*/  LEA R0, R109, UR48, 0x3 ;  /* 0x000000306d007c11 */ /* 0x000fe4000f8e18ff */
[----:B------:R-:W-:Y:S02]  /*5bb0*/  SHF.L.U32 R2, R99, 0x1f, RZ ;  /* 0x0000001f63027819 */ /* 0x000fe400000006ff */
[----:B-1----:R-:W-:Y:S02]  /*5bc0*/  LEA R16, R109, UR48, 0x4 ;  /* 0x000000306d107c11 */ /* 0x002fe4000f8e20ff */
[----:B------:R-:W2:Y:S02]  /*5bd0*/  SYNCS.PHASECHK.TRANS64.TRYWAIT P0, [R0+URZ+0x150], R2 ;  /* 0x00015002000075a7 */ /* 0x000ea400080011ff */
[----:B--23--:R-:W-:Y:S05]  /*5be0*/  @!P0 BRA `(.L_x_114) ;  /* 0x0000004c00e08947 */ /* 0x00cfea0003800000 */
.L_x_232:
[----:B------:R-:W4:Y:S01]  /*5bf0*/  LDC.64 R10, c[0x0][0xb10] ;  /* 0x0002c400ff0a7b82 */ /* 0x000f220000000a00 */
[----:B------:R-:W3:Y:S01]  /*5c00*/  LDS.128 R16, [R16+0x1e0] ;  /* 0x0001e00010107984 */ /* 0x000ee20000000c00 */
[----:B-1----:R-:W-:Y:S01]  /*5c10*/  ISETP.NE.AND P1, PT, R41, 0x1, PT ;  /* 0x000000012900780c */ /* 0x002fe20003f25270 */
[----:B--2---:R-:W-:Y:S01]  /*5c20*/  VIADD R0, R0, 0x160 ;  /* 0x0000016000007836 */ /* 0x004fe20000000000 */
[----:B------:R-:W-:Y:S04]  /*5c30*/  ISETP.GE.AND P0, PT, R40, 0x1, PT ;  /* 0x000000012800780c */ /* 0x000fe80003f06270 */
[----:B------:R-:W1:Y:S01]  /*5c40*/  LDC.64 R8, c[0x0][0xb18] ;  /* 0x0002c600ff087b82 */ /* 0x000e620000000a00 */
[----:B------:R-:W-:Y:S01]  /*5c50*/  PRMT R0, RZ, 0x654, R0 ;  /* 0x00000654ff007816 */ /* 0x000fe20000000000 */
[----:B------:R-:W-:Y:S01]  /*5c60*/  @!PT LDS RZ, [RZ] ;  /* 0x00000000fffff984 */ /* 0x000fe20000000800 */
[----:B------:R-:W-:Y:S01]  /*5c70*/  @!PT LDS RZ, [RZ] ;  /* 0x00000000fffff984 */ /* 0x000fe20000000800 */
[----:B------:R-:W-:Y:S01]  /*5c80*/  @!PT LDS RZ, [RZ] ;  /* 0x00000000fffff984 */ /* 0x000fe20000000800 */
[----:B------:R-:W-:Y:S01]  /*5c90*/  @!PT LDS RZ, [RZ] ;  /* 0x00000000fffff984 */ /* 0x000fe20000000800 */
[----:B------:R2:W-:Y:S06]  /*5ca0*/  MEMBAR.ALL.CTA ;  /* 0x0000000000007992 */ /* 0x0005ec0000008000 */
[----:B--2---:R-:W2:Y:S01]  /*5cb0*/  FENCE.VIEW.ASYNC.S ;  /* 0x00000000000073c6 */ /* 0x004ea20000000000 */
[----:B------:R-:W1:Y:S08]  /*5cc0*/  @!P1 LDC R12, c[0x0][0xb20] ;  /* 0x0002c800ff0c9b82 */ /* 0x000e700000000800 */
[----:B------:R-:W1:Y:S01]  /*5cd0*/  @!P1 LDC R7, c[0x0][0xb0c] ;  /* 0x0002c300ff079b82 */ /* 0x000e620000000800 */
[----:B--2---:R2:W-:Y:S01]  /*5ce0*/  SYNCS.ARRIVE.TRANS64.RED.A1T0 RZ, [R0+URZ], RZ ;  /* 0x000000ff00ff79a7 */ /* 0x0045e200081004ff */
[----:B---3--:R-:W-:Y:S04]  /*5cf0*/  LOP3.LUT P4, RZ, R18, 0x1, RZ, 0xc0, !PT ;  /* 0x0000000112ff7812 */ /* 0x008fe8000788c0ff */
[----:B------:R-:W-:Y:S09]  /*5d00*/  P2R R107, PR, RZ, 0x10 ;  /* 0x00000010ff6b7803 */ /* 0x000ff20000000000 */
[----:B------:R-:W-:Y:S02]  /*5d10*/  @P4 MOV R44, R16 ;  /* 0x00000010002c4202 */ /* 0x000fe40000000f00 */
[----:B------:R-:W-:Y:S01]  /*5d20*/  @P4 LOP3.LUT R43, R17, 0xffff, RZ, 0xc0, !PT ;  /* 0x0000ffff112b4812 */ /* 0x000fe200078ec0ff */
[----:B--2-4-:R-:W-:Y:S06]  /*5d30*/  @!P0 BRA `(.L_x_115) ;  /* 0x0000000000a48947 */ /* 0x014fec0003800000 */
[----:B------:R-:W-:Y:S01]  /*5d40*/  IMAD.HI.U32 R0, R94, R39, RZ ;  /* 0x000000275e007227 */ /* 0x000fe200078e00ff */
[----:B------:R-:W-:Y:S02]  /*5d50*/  ISETP.NE.AND P0, PT, R38, 0x1, PT ;  /* 0x000000012600780c */ /* 0x000fe40003f05270 */
[----:B------:R-:W-:Y:S01]  /*5d60*/  ISETP.NE.AND P2, PT, R40, 0x1, PT ;  /* 0x000000012800780c */ /* 0x000fe20003f45270 */
[----:B------:R-:W-:Y:S01]  /*5d70*/  IMAD.HI.U32 R4, R95, R88, RZ ;  /* 0x000000585f047227 */ /* 0x000fe200078e00ff */
[----:B------:R-:W-:Y:S02]  /*5d80*/  SHF.R.U32.HI R0, RZ, R93, R0 ;  /* 0x0000005dff007219 */ /* 0x000fe40000011600 */
[----:B------:R-:W-:Y:S01]  /*5d90*/  ISETP.NE.AND P3, PT, R42, 0x1, PT ;  /* 0x000000012a00780c */ /* 0x000fe20003f65270 */
[----:B------:R-:W-:Y:S01]  /*5da0*/  IMAD.HI.U32 R6, R43, R39, RZ ;  /* 0x000000272b067227 */ /* 0x000fe200078e00ff */
[-C--:B------:R-:W-:Y:S02]  /*5db0*/  SHF.R.U32.HI R4, RZ, R89.reuse, R4 ;  /* 0x00000059ff047219 */ /* 0x080fe40000011604 */
[----:B------:R-:W-:Y:S01]  /*5dc0*/  SEL R0, R94, R0, !P0 ;  /* 0x000000005e007207 */ /* 0x000fe20004000000 */
[----:B------:R-:W-:Y:S01]  /*5dd0*/  IMAD.HI.U32 R5, R44, R88, RZ ;  /* 0x000000582c057227 */ /* 0x000fe200078e00ff */
[----:B------:R-:W-:Y:S03]  /*5de0*/  SEL R4, R95, R4, !P3 ;  /* 0x000000045f047207 */ /* 0x000fe60005800000 */
[-C--:B------:R-:W-:Y:S01]  /*5df0*/  IMAD.HI.U32 R3, R0, R36.reuse, RZ ;  /* 0x0000002400037227 */ /* 0x080fe200078e00ff */
[----:B------:R-:W-:Y:S03]  /*5e00*/  SHF.R.U32.HI R5, RZ, R89, R5 ;  /* 0x00000059ff057219 */ /* 0x000fe60000011605 */
[----:B------:R-:W-:Y:S01]  /*5e10*/  IMAD.HI.U32 R2, R4, R36, RZ ;  /* 0x0000002404027227 */ /* 0x000fe200078e00ff */
[----:B------:R-:W-:Y:S02]  /*5e20*/  @P2 SHF.R.U32.HI R0, RZ, R37, R3 ;  /* 0x00000025ff002219 */ /* 0x000fe40000011603 */
[----:B------:R-:W-:Y:S02]  /*5e30*/  SHF.R.U32.HI R3, RZ, R93, R6 ;  /* 0x0000005dff037219 */ /* 0x000fe40000011606 */
[----:B------:R-:W-:Y:S01]  /*5e40*/  @P2 SHF.R.U32.HI R4, RZ, R37, R2 ;  /* 0x00000025ff042219 */ /* 0x000fe20000011602 */
[----:B------:R-:W-:Y:S01]  /*5e50*/  IMAD R0, R40, R0, RZ ;  /* 0x0000000028007224 */ /* 0x000fe200078e02ff */
[----:B------:R-:W-:Y:S02]  /*5e60*/  SEL R3, R43, R3, !P0 ;  /* 0x000000032b037207 */ /* 0x000fe40004000000 */
[----:B------:R-:W-:Y:S01]  /*5e70*/  SEL R2, R44, R5, !P3 ;  /* 0x000000052c027207 */ /* 0x000fe20005800000 */
[----:B------:R-:W-:Y:S01]  /*5e80*/  IMAD R5, R40, R4, RZ ;  /* 0x0000000428057224 */ /* 0x000fe200078e02ff */
[C---:B------:R-:W-:Y:S01]  /*5e90*/  ISETP.GE.AND P0, PT, R3.reuse, R0, PT ;  /* 0x000000000300720c */ /* 0x040fe20003f06270 */
[C---:B------:R-:W-:Y:S03]  /*5ea0*/  IMAD.HI.U32 R0, R3.reuse, R36, RZ ;  /* 0x0000002403007227 */ /* 0x040fe600078e00ff */
[C---:B------:R-:W-:Y:S02]  /*5eb0*/  ISETP.GE.OR P0, PT, R2.reuse, R5, P0 ;  /* 0x000000050200720c */ /* 0x040fe40000706670 */
[----:B------:R-:W-:Y:S04]  /*5ec0*/  SHF.R.U32.HI R0, RZ, R37, R0 ;  /* 0x00000025ff007219 */ /* 0x000fe80000011600 */
[C---:B------:R-:W-:Y:S05]  /*5ed0*/  SEL R6, R3.reuse, R0, !P2 ;  /* 0x0000000003067207 */ /* 0x040fea0005000000 */
        /* <DEDUP_REMOVED lines=14> */
[----:B------:R-:W-:Y:S07]  /*5fc0*/  IMAD R43, R3, R38, R43 ;  /* 0x00000026032b7224 */ /* 0x000fee00078e022b */
.L_x_115:
[----:B-1----:R-:W-:Y:S01]  /*5fd0*/  @!P1 ISETP.NE.AND P0, PT, R8, 0x1, PT ;  /* 0x000000010800980c */ /* 0x002fe20003f05270 */
[----:B------:R-:W-:Y:S01]  /*5fe0*/  @!P1 IMAD.HI.U32 R2, R43, R9, RZ ;  /* 0x000000092b029227 */ /* 0x000fe200078e00ff */
[----:B------:R-:W-:Y:S01]  /*5ff0*/  R2UR UR42, R14 ;  /* 0x000000000e2a72ca */ /* 0x000fe200000e0000 */
[----:B------:R-:W-:Y:S01]  /*6000*/  BSSY.RECONVERGENT B6, `(.L_x_116) ;  /* 0x0000031000067945 */ /* 0x000fe20003800200 */
[----:B------:R-:W-:Y:S01]  /*6010*/  R2UR UR41, R15 ;  /* 0x000000000f2972ca */ /* 0x000fe200000e0000 */
[C---:B------:R-:W-:Y:S01]  /*6020*/  @!P1 IMAD.HI.U32 R0, R44.reuse, R10, RZ ;  /* 0x0000000a2c009227 */ /* 0x040fe200078e00ff */
[----:B------:R-:W-:Y:S02]  /*6030*/  @!P1 SHF.R.U32.HI R2, RZ, R12, R2 ;  /* 0x0000000cff029219 */ /* 0x000fe40000011602 */
[----:B------:R-:W-:Y:S01]  /*6040*/  @!P1 ISETP.NE.AND P2, PT, R7, 0x1, PT ;  /* 0x000000010700980c */ /* 0x000fe20003f45270 */
[----:B------:R-:W-:Y:S01]  /*6050*/  VIADD R109, R109, 0x1 ;  /* 0x000000016d6d7836 */ /* 0x000fe20000000000 */
[----:B------:R-:W-:Y:S02]  /*6060*/  @!P1 SEL R2, R43, R2, !P0 ;  /* 0x000000022b029207 */ /* 0x000fe40004000000 */
[----:B------:R-:W-:Y:S02]  /*6070*/  @!P1 SHF.R.U32.HI R0, RZ, R11, R0 ;  /* 0x0000000bff009219 */ /* 0x000fe40000011600 */
[----:B------:R-:W-:Y:S01]  /*6080*/  LOP3.LUT P0, RZ, R97, 0x1b0, RZ, 0xc0, !PT ;  /* 0x000001b061ff7812 */ /* 0x000fe2000780c0ff */
[----:B------:R-:W-:Y:S01]  /*6090*/  USHF.L.U32 UR42, UR42, 0x7, URZ ;  /* 0x000000072a2a7899 */ /* 0x000fe200080006ff */
[----:B------:R-:W-:Y:S01]  /*60a0*/  @!P1 SEL R3, R44, R0, !P2 ;  /* 0x000000002c039207 */ /* 0x000fe20005000000 */
[----:B------:R-:W-:Y:S01]  /*60b0*/  USHF.L.U32 UR41, UR41, 0x7, URZ ;  /* 0x0000000729297899 */ /* 0x000fe200080006ff */
[----:B------:R-:W-:Y:S03]  /*60c0*/  @P4 SHF.R.U32.HI R98, RZ, 0x10, R17 ;  /* 0x00000010ff624819 */ /* 0x000fe60000011611 */
[----:B------:R-:W-:Y:S02]  /*60d0*/  @!P1 IMAD.IADD R0, R2, 0x1, -R3 ;  /* 0x0000000102009824 */ /* 0x000fe400078e0a03 */
[----:B------:R-:W-:Y:S02]  /*60e0*/  @!P1 IMAD.IADD R2, R3, 0x1, -R2 ;  /* 0x0000000103029824 */ /* 0x000fe400078e0a02 */
[----:B------:R-:W-:Y:S02]  /*60f0*/  @!P1 IMAD R44, R0, R7, R44 ;  /* 0x00000007002c9224 */ /* 0x000fe400078e022c */
[----:B------:R-:W-:Y:S01]  /*6100*/  @!P1 IMAD R43, R2, R8, R43 ;  /* 0x00000008022b9224 */ /* 0x000fe200078e022b */
[----:B------:R-:W-:Y:S06]  /*6110*/  @!P0 BRA `(.L_x_117) ;  /* 0x00000000007c8947 */ /* 0x000fec0003800000 */
[----:B------:R-:W1:Y:S01]  /*6120*/  LDCU.64 UR8, c[0x4][0x80] ;  /* 0x01001000ff0877ac */ /* 0x000e620008000a00 */
[----:B------:R-:W-:Y:S01]  /*6130*/  MOV R2, 0x0 ;  /* 0x0000000000027802 */ /* 0x000fe20000000f00 */
[----:B------:R-:W-:Y:S02]  /*6140*/  HFMA2 R12, -RZ, RZ, 0, 5.9604644775390625e-08 ;  /* 0x00000001ff0c7431 */ /* 0x000fe400000001ff */
[----:B------:R-:W-:Y:S01]  /*6150*/  IMAD.MOV.U32 R8, RZ, RZ, 0x70 ;  /* 0x00000070ff087424 */ /* 0x000fe200078e00ff */
[----:B------:R2:W3:Y:S01]  /*6160*/  LDC.64 R14, c[0x4][R2] ;  /* 0x01000000020e7b82 */ /* 0x0004e20000000a00 */
[----:B------:R-:W4:Y:S01]  /*6170*/  LDCU.64 UR6, c[0x4][0x88] ;  /* 0x01001100ff0677ac */ /* 0x000f220008000a00 */
[----:B------:R-:W-:Y:S01]  /*6180*/  IMAD.MOV.U32 R13, RZ, RZ, RZ ;  /* 0x000000ffff0d7224 */ /* 0x000fe200078e00ff */
[----:B------:R-:W2:Y:S01]  /*6190*/  LDCU.64 UR4, c[0x4][0x8] ;  /* 0x01000100ff0477ac */ /* 0x000ea20008000a00 */
[----:B-1----:R-:W-:Y:S01]  /*61a0*/  MOV R5, UR9 ;  /* 0x0000000900057c02 */ /* 0x002fe20008000f00 */
[----:B------:R-:W-:Y:S01]  /*61b0*/  IMAD.U32 R4, RZ, RZ, UR8 ;  /* 0x00000008ff047e24 */ /* 0x000fe2000f8e00ff */
[----:B----4-:R-:W-:Y:S01]  /*61c0*/  MOV R7, UR7 ;  /* 0x0000000700077c02 */ /* 0x010fe20008000f00 */
[----:B------:R-:W-:Y:S01]  /*61d0*/  IMAD.U32 R6, RZ, RZ, UR6 ;  /* 0x00000006ff067e24 */ /* 0x000fe2000f8e00ff */
[----:B--2---:R-:W-:Y:S01]  /*61e0*/  MOV R11, UR5 ;  /* 0x00000005000b7c02 */ /* 0x004fe20008000f00 */
[----:B------:R-:W-:Y:S02]  /*61f0*/  IMAD.U32 R10, RZ, RZ, UR4 ;  /* 0x00000004ff0a7e24 */ /* 0x000fe4000f8e00ff */
[----:B------:R-:W-:Y:S07]  /*6200*/  LEPC R20, `(.L_x_118) ;  /* 0x000000001014794e */ /* 0x000fee0000000000 */
[----:B---3-5:R-:W-:Y:S05]  /*6210*/  CALL.ABS.NOINC R14 ;  /* 0x000000000e007343 */ /* 0x028fea0003c00000 */
.L_x_118:
[----:B------:R-:W1:Y:S01]  /*6220*/  LDCU.64 UR8, c[0x4][0x80] ;  /* 0x01001000ff0877ac */ /* 0x000e620008000a00 */
[----:B------:R-:W2:Y:S01]  /*6230*/  LDC.64 R2, c[0x4][R2] ;  /* 0x0100000002027b82 */ /* 0x000ea20000000a00 */
[----:B------:R-:W-:Y:S02]  /*6240*/  HFMA2 R12, -RZ, RZ, 0, 5.9604644775390625e-08 ;  /* 0x00000001ff0c7431 */ /* 0x000fe400000001ff */
[----:B------:R-:W-:Y:S02]  /*6250*/  IMAD.MOV.U32 R8, RZ, RZ, 0x70 ;  /* 0x00000070ff087424 */ /* 0x000fe400078e00ff */
[----:B------:R-:W-:Y:S01]  /*6260*/  IMAD.MOV.U32 R13, RZ, RZ, RZ ;  /* 0x000000ffff0d7224 */ /* 0x000fe200078e00ff */
[----:B------:R-:W3:Y:S01]  /*6270*/  LDCU.64 UR6, c[0x4][0x88] ;  /* 0x01001100ff0677ac */ /* 0x000ee20008000a00 */
[----:B------:R-:W4:Y:S01]  /*6280*/  LDCU.64 UR4, c[0x4][0x8] ;  /* 0x01000100ff0477ac */ /* 0x000f220008000a00 */
[----:B-1----:R-:W-:Y:S02]  /*6290*/  MOV R4, UR8 ;  /* 0x0000000800047c02 */ /* 0x002fe40008000f00 */
[----:B------:R-:W-:Y:S02]  /*62a0*/  MOV R5, UR9 ;  /* 0x0000000900057c02 */ /* 0x000fe40008000f00 */
[----:B---3--:R-:W-:Y:S01]  /*62b0*/  MOV R7, UR7 ;  /* 0x0000000700077c02 */ /* 0x008fe20008000f00 */
[----:B------:R-:W-:Y:S01]  /*62c0*/  IMAD.U32 R6, RZ, RZ, UR6 ;  /* 0x00000006ff067e24 */ /* 0x000fe2000f8e00ff */
[----:B----4-:R-:W-:Y:S01]  /*62d0*/  MOV R11, UR5 ;  /* 0x00000005000b7c02 */ /* 0x010fe20008000f00 */
[----:B------:R-:W-:Y:S02]  /*62e0*/  IMAD.U32 R10, RZ, RZ, UR4 ;  /* 0x00000004ff0a7e24 */ /* 0x000fe4000f8e00ff */
[----:B------:R-:W-:Y:S07]  /*62f0*/  LEPC R20, `(.L_x_117) ;  /* 0x000000001014794e */ /* 0x000fee0000000000 */
[----:B--2---:R-:W-:Y:S05]  /*6300*/  CALL.ABS.NOINC R2 ;  /* 0x0000000002007343 */ /* 0x004fea0003c00000 */
.L_x_117:
[----:B------:R-:W-:Y:S05]  /*6310*/  BSYNC.RECONVERGENT B6 ;  /* 0x0000000000067941 */ /* 0x000fea0003800200 */
.L_x_116:
[----:B------:R-:W-:Y:S01]  /*6320*/  ISETP.NE.U32.AND P4, PT, R86, RZ, PT ;  /* 0x000000ff5600720c */ /* 0x000fe20003f85070 */
[----:B------:R-:W-:Y:S01]  /*6330*/  UISETP.NE.AND UP2, UPT, UR50, URZ, UPT ;  /* 0x000000ff3200728c */ /* 0x000fe2000bf45270 */
[----:B------:R-:W-:Y:S01]  /*6340*/  ISETP.NE.U32.AND P2, PT, RZ, UR38, PT ;  /* 0x00000026ff007c0c */ /* 0x000fe2000bf45070 */
[----:B------:R-:W-:Y:S01]  /*6350*/  UISETP.NE.U32.AND UP1, UPT, UR44, URZ, UPT ;  /* 0x000000ff2c00728c */ /* 0x000fe2000bf25070 */
[----:B------:R-:W-:Y:S01]  /*6360*/  ISETP.NE.AND.EX P4, PT, R87, RZ, PT, P4 ;  /* 0x000000ff5700720c */ /* 0x000fe20003f85340 */
[----:B------:R-:W-:Y:S01]  /*6370*/  UPLOP3.LUT UP0, UPT, UPT, UPT, UPT, 0x40, 0x4 ;  /* 0x000000000004789c */ /* 0x000fe20003f0e870 */
[----:B------:R-:W-:Y:S01]  /*6380*/  ISETP.NE.AND.EX P2, PT, RZ, UR39, PT, P2 ;  /* 0x00000027ff007c0c */ /* 0x000fe2000bf45320 */
[----:B------:R-:W-:Y:S01]  /*6390*/  UISETP.NE.AND.EX UP1, UPT, UR45, URZ, UPT, UP1 ;  /* 0x000000ff2d00728c */ /* 0x000fe2000bf25310 */
[----:B------:R-:W-:Y:S04]  /*63a0*/  PLOP3.LUT P1, PT, PT, PT, UP2, 0x80, 0x8 ;  /* 0x000000000008781c */ /* 0x000fe80003f2f028 */
[----:B------:R-:W-:Y:S06]  /*63b0*/  @UP2 UPLOP3.LUT UP0, UPT, UPT, UPT, UP1, 0x80, 0x8 ;  /* 0x000000000008289c */ /* 0x000fec0003f0f010 */
[----:B------:R-:W-:Y:S01]  /*63c0*/  PLOP3.LUT P0, PT, PT, PT, UP0, 0x80, 0x8 ;  /* 0x000000000008781c */ /* 0x000fe20003f0f008 */
[----:B------:R-:W-:Y:S01]  /*63d0*/  @!UPT UIADD3 URZ, UPT, UPT, URZ, URZ, URZ ;  /* 0x000000fffffff290 */ /* 0x000fe2000fffe0ff */
[----:B------:R-:W-:Y:S11]  /*63e0*/  BRA.U !UP1, `(.L_x_119) ;  /* 0x0000000109387547 */ /* 0x000ff6000b800000 */
[----:B------:R-:W-:Y:S01]  /*63f0*/  UISETP.NE.U32.AND UP0, UPT, UR38, URZ, UPT ;  /* 0x000000ff2600728c */ /* 0x000fe2000bf05070 */
[----:B------:R-:W-:Y:S02]  /*6400*/  HFMA2 R0, -RZ, RZ, 0, 5.9604644775390625e-08 ;  /* 0x00000001ff007431 */ /* 0x000fe400000001ff */
[----:B------:R-:W-:Y:S01]  /*6410*/  IMAD.MOV.U32 R92, RZ, RZ, 0x1 ;  /* 0x00000001ff5c7424 */ /* 0x000fe200078e00ff */
[----:B------:R-:W-:Y:S06]  /*6420*/  UISETP.NE.AND.EX UP0, UPT, UR39, URZ, UPT, UP0 ;  /* 0x000000ff2700728c */ /* 0x000fec000bf05300 */
[----:B------:R-:W-:Y:S05]  /*6430*/  PLOP3.LUT P3, PT, PT, PT, UP0, 0x80, 0x8 ;  /* 0x000000000008781c */ /* 0x000fea0003f6f008 */
[----:B------:R-:W1:Y:S01]  /*6440*/  @UP0 LDCU.64 UR6, c[0x0][0x888] ;  /* 0x00011100ff0607ac */ /* 0x000e620008000a00 */
[----:B------:R-:W-:Y:S07]  /*6450*/  @UP0 UIMAD UR4, UR36, UR44, URZ ;  /* 0x0000002c240402a4 */ /* 0x000fee000f8e02ff */
[----:B------:R-:W-:Y:S01]  /*6460*/  @!P3 PRMT R92, R0, 0x7610, R92 ;  /* 0x00007610005cb816 */ /* 0x000fe2000000005c */
[----:B-1----:R-:W-:Y:S03]  /*6470*/  @UP0 UIMAD.WIDE UR6, UR4, 0x4, UR6 ;  /* 0x00000004040608a5 */ /* 0x002fe6000f8e0206 */
[----:B------:R-:W1:Y:S03]  /*6480*/  @!UP0 LDCU UR4, c[0x0][0x880] ;  /* 0x00011000ff0487ac */ /* 0x000e660008000800 */
[----:B------:R-:W-:Y:S01]  /*6490*/  IMAD.U32 R2, RZ, RZ, UR6 ;  /* 0x00000006ff027e24 */ /* 0x000fe2000f8e00ff */
[----:B------:R-:W-:Y:S05]  /*64a0*/  MOV R3, UR7 ;  /* 0x0000000700037c02 */ /* 0x000fea0008000f00 */
[----:B-----5:R2:W5:Y:S02]  /*64b0*/  @P3 LDG.E R49, desc[UR46][R2.64] ;  /* 0x0000002e02313981 */ /* 0x020564000c1e1900 */
[----:B-12---:R-:W-:Y:S02]  /*64c0*/  @!P3 IMAD.U32 R49, RZ, RZ, UR4 ;  /* 0x00000004ff31be24 */ /* 0x006fe4000f8e00ff */
.L_x_119:
[----:B------:R-:W-:Y:S05]  /*64d0*/  @!P4 BRA `(.L_x_120) ;  /* 0x000000000020c947 */ /* 0x000fea0003800000 */
[----:B------:R-:W-:Y:S04]  /*64e0*/  ISETP.NE.U32.AND P3, PT, R84, RZ, PT ;  /* 0x000000ff5400720c */ /* 0x000fe80003f65070 */
[----:B------:R-:W-:Y:S11]  /*64f0*/  ISETP.NE.AND.EX P3, PT, R85, RZ, PT, P3 ;  /* 0x000000ff5500720c */ /* 0x000ff60003f65330 */
[----:B------:R-:W-:Y:S02]  /*6500*/  @!UPT UIADD3 URZ, UPT, UPT, URZ, URZ, URZ ;  /* 0x000000fffffff290 */ /* 0x000fe4000fffe0ff */
[----:B------:R-:W1:Y:S01]  /*6510*/  @P3 LDC.64 R2, c[0x0][0x8a8] ;  /* 0x00022a00ff023b82 */ /* 0x000e620000000a00 */
[----:B------:R-:W-:Y:S04]  /*6520*/  @P3 IMAD R0, R86, UR36, RZ ;  /* 0x0000002456003c24 */ /* 0x000fe8000f8e02ff */
[----:B-1----:R-:W-:Y:S05]  /*6530*/  @P3 IMAD.WIDE R2, R0, 0x4, R2 ;  /* 0x0000000400023825 */ /* 0x002fea00078e0202 */
[----:B-----5:R1:W5:Y:S02]  /*6540*/  @P3 LDG.E R47, desc[UR46][R2.64] ;  /* 0x0000002e022f3981 */ /* 0x020364000c1e1900 */
[----:B-1----:R-:W2:Y:S02]  /*6550*/  @!P3 LDC R47, c[0x0][0x8a0] ;  /* 0x00022800ff2fbb82 */ /* 0x002ea40000000800 */
.L_x_120:
[----:B-----5:R-:W-:Y:S01]  /*6560*/  FSETP.NEU.AND P3, PT, R49, RZ, PT ;  /* 0x000000ff3100720b */ /* 0x020fe20003f6d000 */
[----:B------:R-:W-:Y:S01]  /*6570*/  BSSY B1, `(.L_x_121) ;  /* 0x0000039000017945 */ /* 0x000fe20003800000 */
[----:B------:R-:W-:Y:S01]  /*6580*/  SEL R3, RZ, 0xffffffff, P2 ;  /* 0xffffffffff037807 */ /* 0x000fe20001000000 */
[----:B------:R-:W-:Y:S01]  /*6590*/  IMAD.MOV.U32 R61, RZ, RZ, 0x1 ;  /* 0x00000001ff3d7424 */ /* 0x000fe200078e00ff */
[----:B------:R-:W-:Y:S01]  /*65a0*/  @P1 LOP3.LUT P2, RZ, R92, 0xff, RZ, 0xc0, !PT ;  /* 0x000000ff5cff1812 */ /* 0x000fe2000784c0ff */
[----:B------:R-:W-:Y:S01]  /*65b0*/  IMAD R48, R45, 0x80, R46 ;  /* 0x000000802d307824 */ /* 0x000fe200078e022e */
[----:B------:R-:W-:Y:S01]  /*65c0*/  @P1 SEL R0, RZ, 0xffffffff, P3 ;  /* 0xffffffffff001807 */ /* 0x000fe20001800000 */
[----:B------:R-:W-:Y:S01]  /*65d0*/  IMAD R110, R105, -0x10, R103 ;  /* 0xfffffff0696e7824 */ /* 0x000fe200078e0267 */
[----:B------:R-:W-:Y:S01]  /*65e0*/  LOP3.LUT R101, R101, 0x1, RZ, 0x3c, !PT ;  /* 0x0000000165657812 */ /* 0x000fe200078e3cff */
[----:B------:R-:W-:Y:S01]  /*65f0*/  IMAD.MOV.U32 R60, RZ, RZ, RZ ;  /* 0x000000ffff3c7224 */ /* 0x000fe200078e00ff */
[----:B------:R-:W-:Y:S02]  /*6600*/  @P0 SEL R0, R3, R0, !P2 ;  /* 0x0000000003000207 */ /* 0x000fe40005000000 */
[----:B------:R-:W-:Y:S02]  /*6610*/  CS2R R82, SRZ ;  /* 0x0000000000527805 */ /* 0x000fe4000001ff00 */
[----:B------:R-:W-:Y:S02]  /*6620*/  LEA R112, R45, UR48, 0x3 ;  /* 0x000000302d707c11 */ /* 0x000fe4000f8e18ff */
[----:B------:R-:W-:Y:S02]  /*6630*/  CS2R R80, SRZ ;  /* 0x0000000000507805 */ /* 0x000fe4000001ff00 */
[----:B------:R-:W-:Y:S02]  /*6640*/  @P1 LOP3.LUT R0, R0, 0x1, RZ, 0xc0, !PT ;  /* 0x0000000100001812 */ /* 0x000fe400078ec0ff */
[----:B------:R-:W-:Y:S02]  /*6650*/  CS2R R74, SRZ ;  /* 0x00000000004a7805 */ /* 0x000fe4000001ff00 */
[----:B------:R-:W-:Y:S02]  /*6660*/  PLOP3.LUT P2, PT, PT, PT, UP1, 0x80, 0x8 ;  /* 0x000000000008781c */ /* 0x000fe40003f4f018 */
[----:B------:R-:W-:Y:S02]  /*6670*/  CS2R R72, SRZ ;  /* 0x0000000000487805 */ /* 0x000fe4000001ff00 */
[----:B------:R-:W-:Y:S02]  /*6680*/  ISETP.NE.U32.OR P5, PT, R0, 0x1, !P1 ;  /* 0x000000010000780c */ /* 0x000fe40004fa5470 */
[----:B------:R-:W-:Y:S02]  /*6690*/  CS2R R66, SRZ ;  /* 0x0000000000427805 */ /* 0x000fe4000001ff00 */
[----:B------:R-:W-:Y:S02]  /*66a0*/  LOP3.LUT P4, R108, R92, 0xff, RZ, 0xc0, !PT ;  /* 0x000000ff5c6c7812 */ /* 0x000fe4000788c0ff */
[----:B------:R-:W-:Y:S02]  /*66b0*/  CS2R R64, SRZ ;  /* 0x0000000000407805 */ /* 0x000fe4000001ff00 */
[----:B------:R-:W-:Y:S02]  /*66c0*/  SEL R2, RZ, 0xffffffff, P3 ;  /* 0xffffffffff027807 */ /* 0x000fe40001800000 */
[----:B------:R-:W-:Y:S02]  /*66d0*/  CS2R R58, SRZ ;  /* 0x00000000003a7805 */ /* 0x000fe4000001ff00 */
[----:B------:R-:W-:Y:S02]  /*66e0*/  P2R R111, PR, RZ, 0x20 ;  /* 0x00000020ff6f7803 */ /* 0x000fe40000000000 */
[----:B------:R-:W-:Y:S02]  /*66f0*/  CS2R R56, SRZ ;  /* 0x0000000000387805 */ /* 0x000fe4000001ff00 */
[----:B------:R-:W-:Y:S02]  /*6700*/  @P2 SEL R2, R3, R2, !P4 ;  /* 0x0000000203022207 */ /* 0x000fe40006000000 */
[----:B------:R-:W-:Y:S02]  /*6710*/  @P5 SHF.L.U32 R0, R101, 0x1f, RZ ;  /* 0x0000001f65005819 */ /* 0x000fe400000006ff */
[----:B------:R-:W-:Y:S02]  /*6720*/  LOP3.LUT R2, R2, 0x1, RZ, 0xc0, !PT ;  /* 0x0000000102027812 */ /* 0x000fe400078ec0ff */
[----:B------:R1:W3:Y:S02]  /*6730*/  @P5 SYNCS.PHASECHK.TRANS64.TRYWAIT P1, [UR48+0x100], R0 ;  /* 0x00010000ff0055a7 */ /* 0x0002e40008021130 */
[----:B------:R-:W-:Y:S04]  /*6740*/  ISETP.NE.U32.AND P2, PT, R2, 0x1, PT ;  /* 0x000000010200780c */ /* 0x000fe80003f45070 */
[----:B------:R-:W-:Y:S02]  /*6750*/  P2R R62, PR, RZ, 0x4 ;  /* 0x00000004ff3e7803 */ /* 0x000fe40000000000 */
[----:B-1----:R-:W-:Y:S04]  /*6760*/  SHF.L.U32 R0, R100, 0x1f, RZ ;  /* 0x0000001f64007819 */ /* 0x002fe800000006ff */
[----:B------:R1:W4:Y:S01]  /*6770*/  SYNCS.PHASECHK.TRANS64.TRYWAIT P0, [R112+URZ+0x170], R0 ;  /* 0x00017000700075a7 */ /* 0x00032200080011ff */
[----:B---3--:R-:W-:Y:S01]  /*6780*/  @P5 SEL R61, RZ, 0x1, !P1 ;  /* 0x00000001ff3d5807 */ /* 0x008fe20004800000 */
[----:B-1----:R-:W-:Y:S06]  /*6790*/  @!P5 BRA `(.L_x_122) ;  /* 0x000000000058d947 */ /* 0x002fec0003800000 */
[----:B------:R-:W-:Y:S01]  /*67a0*/  IMAD.MOV.U32 R83, RZ, RZ, RZ ;  /* 0x000000ffff537224 */ /* 0x000fe200078e00ff */
[----:B------:R-:W-:Y:S01]  /*67b0*/  ISETP.NE.AND P1, PT, R61, RZ, PT ;  /* 0x000000ff3d00720c */ /* 0x000fe20003f25270 */
[----:B------:R-:W-:Y:S01]  /*67c0*/  BSSY B0, `(.L_x_123) ;  /* 0x000000c000007945 */ /* 0x000fe20003800000 */
[----:B------:R-:W-:Y:S02]  /*67d0*/  CS2R R58, SRZ ;  /* 0x00000000003a7805 */ /* 0x000fe4000001ff00 */
[----:B------:R-:W-:Y:S02]  /*67e0*/  CS2R R56, SRZ ;  /* 0x0000000000387805 */ /* 0x000fe4000001ff00 */
[----:B------:R-:W-:Y:S02]  /*67f0*/  CS2R R66, SRZ ;  /* 0x0000000000427805 */ /* 0x000fe4000001ff00 */
[----:B------:R-:W-:Y:S02]  /*6800*/  CS2R R64, SRZ ;  /* 0x0000000000407805 */ /* 0x000fe4000001ff00 */
[----:B------:R-:W-:Y:S02]  /*6810*/  CS2R R74, SRZ ;  /* 0x00000000004a7805 */ /* 0x000fe4000001ff00 */
[----:B------:R-:W-:Y:S02]  /*6820*/  CS2R R72, SRZ ;  /* 0x0000000000487805 */ /* 0x000fe4000001ff00 */
[----:B------:R-:W-:Y:S01]  /*6830*/  CS2R R80, SRZ ;  /* 0x0000000000507805 */ /* 0x000fe2000001ff00 */
[----:B------:R-:W-:Y:S06]  /*6840*/  @P1 BRA `(.L_x_124) ;  /* 0x00000000000c1947 */ /* 0x000fec0003800000 */
[----:B------:R-:W-:Y:S04]  /*6850*/  SHF.L.U32 R3, R101, 0x1f, RZ ;  /* 0x0000001f65037819 */ /* 0x000fe800000006ff */
[----:B------:R-:W1:Y:S02]  /*6860*/  SYNCS.PHASECHK.TRANS64.TRYWAIT P1, [UR48+0x100], R3 ;  /* 0x00010003ff0075a7 */ /* 0x000e640008021130 */
[----:B-1----:R-:W-:Y:S05]  /*6870*/  @!P1 BRA `(.L_x_125) ;  /* 0x0000004000d09947 */ /* 0x002fea0003800000 */
.L_x_124:
[----:B------:R-:W-:Y:S05]  /*6880*/  BSYNC B0 ;  /* 0x0000000000007941 */ /* 0x000fea0003800000 */
.L_x_123:
[----:B------:R-:W-:Y:S01]  /*6890*/  ISETP.NE.AND P1, PT, R62, RZ, PT ;  /* 0x000000ff3e00720c */ /* 0x000fe20003f25270 */
[----:B------:R-:W-:Y:S11]  /*68a0*/  HFMA2 R60, -RZ, RZ, 0, 5.9604644775390625e-08 ;  /* 0x00000001ff3c7431 */ /* 0x000ff600000001ff */
[----:B------:R-:W-:Y:S01]  /*68b0*/  @!UPT UIADD3 URZ, UPT, UPT, URZ, URZ, URZ ;  /* 0x000000fffffff290 */ /* 0x000fe2000fffe0ff */
[----:B------:R3:W1:Y:S04]  /*68c0*/  @P1 LDS.128 R56, [R104] ;  /* 0x0000000068381984 */ /* 0x0006680000000c00 */
[----:B------:R3:W1:Y:S04]  /*68d0*/  @P1 LDS.128 R64, [R103+0x10] ;  /* 0x0000100067401984 */ /* 0x0006680000000c00 */
[----:B------:R3:W1:Y:S04]  /*68e0*/  @P1 LDS.128 R72, [R102+0x20] ;  /* 0x0000200066481984 */ /* 0x0006680000000c00 */
[----:B------:R3:W1:Y:S02]  /*68f0*/  @P1 LDS.128 R80, [R110+0x30] ;  /* 0x000030006e501984 */ /* 0x0006640000000c00 */
.L_x_122:
[----:B------:R-:W-:Y:S05]  /*6900*/  BSYNC B1 ;  /* 0x0000000000017941 */ /* 0x000fea0003800000 */
.L_x_121:
[----:B-1----:R-:W-:Y:S04]  /*6910*/  SHF.R.U32.HI R2, RZ, 0x15, R48 ;  /* 0x00000015ff027819 */ /* 0x002fe80000011630 */
[----:B------:R-:W-:Y:S01]  /*6920*/  LOP3.LUT P1, RZ, R2, 0x3, R96, 0x48, !PT ;  /* 0x0000000302ff7812 */ /* 0x000fe20007824860 */
[----:B------:R-:W-:Y:S01]  /*6930*/  @!UPT UIADD3 URZ, UPT, UPT, URZ, URZ, URZ ;  /* 0x000000fffffff290 */ /* 0x000fe2000fffe0ff */
[----:B----4-:R-:W-:Y:S11]  /*6940*/  @P0 BRA `(.L_x_126) ;  /* 0x0000000000080947 */ /* 0x010ff60003800000 */
[----:B------:R-:W1:Y:S02]  /*6950*/  SYNCS.PHASECHK.TRANS64.TRYWAIT P0, [R112+URZ+0x170], R0 ;  /* 0x00017000700075a7 */ /* 0x000e6400080011ff */
[----:B-1----:R-:W-:Y:S05]  /*6960*/  @!P0 BRA `(.L_x_127) ;  /* 0x0000004000ac8947 */ /* 0x002fea0003800000 */
.L_x_126:
[----:B------:R-:W-:Y:S05]  /*6970*/  @!P1 BRA `(.L_x_128) ;  /* 0x0000000000409947 */ /* 0x000fea0003800000 */
[----:B------:R-:W4:Y:S01]  /*6980*/  LDCU.64 UR8, c[0x4][0x70] ;  /* 0x01000e00ff0877ac */ /* 0x000f220008000a00 */
[----:B------:R-:W-:Y:S01]  /*6990*/  MOV R3, 0x0 ;  /* 0x0000000000037802 */ /* 0x000fe20000000f00 */
[----:B------:R-:W-:Y:S02]  /*69a0*/  HFMA2 R12, -RZ, RZ, 0, 5.9604644775390625e-08 ;  /* 0x00000001ff0c7431 */ /* 0x000fe400000001ff */
[----:B------:R-:W-:Y:S02]  /*69b0*/  IMAD.MOV.U32 R8, RZ, RZ, 0x192 ;  /* 0x00000192ff087424 */ /* 0x000fe400078e00ff */
[----:B------:R-:W-:Y:S01]  /*69c0*/  IMAD.MOV.U32 R13, RZ, RZ, RZ ;  /* 0x000000ffff0d7224 */ /* 0x000fe200078e00ff */
[----:B------:R-:W5:Y:S01]  /*69d0*/  LDCU.64 UR6, c[0x4][0x78] ;  /* 0x01000f00ff0677ac */ /* 0x000f620008000a00 */
[----:B------:R-:W1:Y:S01]  /*69e0*/  LDC.64 R2, c[0x4][R3] ;  /* 0x0100000003027b82 */ /* 0x000e620000000a00 */
[----:B------:R-:W2:Y:S01]  /*69f0*/  LDCU.64 UR4, c[0x4][0x10] ;  /* 0x01000200ff0477ac */ /* 0x000ea20008000a00 */
[----:B----4-:R-:W-:Y:S01]  /*6a00*/  MOV R5, UR9 ;  /* 0x0000000900057c02 */ /* 0x010fe20008000f00 */
[----:B------:R-:W-:Y:S01]  /*6a10*/  IMAD.U32 R4, RZ, RZ, UR8 ;  /* 0x00000008ff047e24 */ /* 0x000fe2000f8e00ff */
[----:B-----5:R-:W-:Y:S01]  /*6a20*/  MOV R7, UR7 ;  /* 0x0000000700077c02 */ /* 0x020fe20008000f00 */
[----:B------:R-:W-:Y:S01]  /*6a30*/  IMAD.U32 R6, RZ, RZ, UR6 ;  /* 0x00000006ff067e24 */ /* 0x000fe2000f8e00ff */
[----:B--2---:R-:W-:Y:S01]  /*6a40*/  MOV R11, UR5 ;  /* 0x00000005000b7c02 */ /* 0x004fe20008000f00 */
[----:B------:R-:W-:Y:S02]  /*6a50*/  IMAD.U32 R10, RZ, RZ, UR4 ;  /* 0x00000004ff0a7e24 */ /* 0x000fe4000f8e00ff */
[----:B------:R-:W-:Y:S07]  /*6a60*/  LEPC R20, `(.L_x_128) ;  /* 0x000000001014794e */ /* 0x000fee0000000000 */
[----:B-1-3--:R-:W-:Y:S05]  /*6a70*/  CALL.ABS.NOINC R2 ;  /* 0x0000000002007343 */ /* 0x00afea0003c00000 */
.L_x_128:
[----:B------:R-:W-:Y:S05]  /*6a80*/  WARPSYNC.ALL ;  /* 0x0000000000007948 */ /* 0x000fea0003800000 */
[----:B------:R-:W-:Y:S01]  /*6a90*/  R2UR UR4, R48 ;  /* 0x00000000300472ca */ /* 0x000fe200000e0000 */
[--C-:B------:R-:W-:Y:S01]  /*6aa0*/  HADD2.F32 R50, -RZ, R56.reuse.H0_H0 ;  /* 0x20000038ff327230 */ /* 0x100fe20000004100 */
[----:B------:R-:W-:Y:S01]  /*6ab0*/  ISETP.NE.AND P0, PT, R106, RZ, PT ;  /* 0x000000ff6a00720c */ /* 0x000fe20003f05270 */
[----:B------:R-:W-:Y:S01]  /*6ac0*/  HADD2.F32 R51, -RZ, R56.H1_H1 ;  /* 0x30000038ff337230 */ /* 0x000fe20000004100 */
[----:B------:R-:W-:Y:S01]  /*6ad0*/  BSSY.RECONVERGENT B0, `(.L_x_129) ;  /* 0x0000086000007945 */ /* 0x000fe20003800200 */
[--C-:B------:R-:W-:Y:S08]  /*6ae0*/  HADD2.F32 R52, -RZ, R57.reuse.H0_H0 ;  /* 0x20000039ff347230 */ /* 0x100ff00000004100 */
[----:B------:R-:W1:Y:S02]  /*6af0*/  LDTM.x32 R4, tmem[UR4] ;  /* 0x00000004000479ee */ /* 0x000e6400082c0000 */
[C---:B-12---:R-:W-:Y:S01]  /*6b00*/  FMUL R0, R47.reuse, R4 ;  /* 0x000000042f007220 */ /* 0x046fe20000400000 */
[C---:B------:R-:W-:Y:S01]  /*6b10*/  FMUL R2, R47.reuse, R5 ;  /* 0x000000052f027220 */ /* 0x040fe20000400000 */
[C---:B------:R-:W-:Y:S01]  /*6b20*/  FMUL R4, R47.reuse, R8 ;  /* 0x000000082f047220 */ /* 0x040fe20000400000 */
[----:B------:R-:W-:Y:S01]  /*6b30*/  FMUL R3, R47, R6 ;  /* 0x000000062f037220 */ /* 0x000fe20000400000 */
[C---:B------:R-:W-:Y:S01]  /*6b40*/  FFMA R0, R49.reuse, R50, R0 ;  /* 0x0000003231007223 */ /* 0x040fe20000000000 */
[----:B------:R-:W-:Y:S01]  /*6b50*/  FFMA R2, R49, R51, R2 ;  /* 0x0000003331027223 */ /* 0x000fe20000000002 */
[C---:B------:R-:W-:Y:S01]  /*6b60*/  FMUL R5, R47.reuse, R9 ;  /* 0x000000092f057220 */ /* 0x040fe20000400000 */
        /* <DEDUP_REMOVED lines=16> */
[----:B------:R-:W-:Y:S02]  /*6c70*/  HADD2.F32 R32, -RZ, R57.H1_H1 ;  /* 0x30000039ff207230 */ /* 0x000fe40000004100 */
[C---:B------:R-:W-:Y:S01]  /*6c80*/  FMUL R26, R47.reuse, R30 ;  /* 0x0000001e2f1a7220 */ /* 0x040fe20000400000 */
[----:B------:R-:W-:Y:S01]  /*6c90*/  FMUL R29, R47, R33 ;  /* 0x000000212f1d7220 */ /* 0x000fe20000400000 */
[--C-:B------:R-:W-:Y:S02]  /*6ca0*/  HADD2.F32 R33, -RZ, R58.reuse.H0_H0 ;  /* 0x2000003aff217230 */ /* 0x100fe40000004100 */
[----:B------:R-:W-:Y:S01]  /*6cb0*/  FFMA R3, R49, R52, R3 ;  /* 0x0000003431037223 */ /* 0x000fe20000000003 */
[C---:B------:R-:W-:Y:S01]  /*6cc0*/  FMUL R7, R47.reuse, R7 ;  /* 0x000000072f077220 */ /* 0x040fe20000400000 */
[----:B------:R-:W-:Y:S01]  /*6cd0*/  FMUL R30, R47, R34 ;  /* 0x000000222f1e7220 */ /* 0x000fe20000400000 */
[----:B------:R-:W-:Y:S01]  /*6ce0*/  HADD2.F32 R34, -RZ, R58.H1_H1 ;  /* 0x3000003aff227230 */ /* 0x000fe20000004100 */
[----:B------:R-:W-:Y:S01]  /*6cf0*/  F2FP.F16.F32.PACK_AB R52, R2, R0 ;  /* 0x000000000234723e */ /* 0x000fe200000000ff */
[--C-:B------:R-:W-:Y:S02]  /*6d00*/  HADD2.F32 R0, -RZ, R59.reuse.H0_H0 ;  /* 0x2000003bff007230 */ /* 0x100fe40000004100 */
[C---:B------:R-:W-:Y:S01]  /*6d10*/  FFMA R7, R49.reuse, R32, R7 ;  /* 0x0000002031077223 */ /* 0x040fe20000000007 */
[----:B------:R-:W-:Y:S02]  /*6d20*/  HADD2.F32 R2, -RZ, R59.H1_H1 ;  /* 0x3000003bff027230 */ /* 0x000fe40000004100 */
[C---:B------:R-:W-:Y:S01]  /*6d30*/  FFMA R4, R49.reuse, R33, R4 ;  /* 0x0000002131047223 */ /* 0x040fe20000000004 */
[C---:B------:R-:W-:Y:S01]  /*6d40*/  FFMA R5, R49.reuse, R34, R5 ;  /* 0x0000002231057223 */ /* 0x040fe20000000005 */
[----:B------:R-:W-:Y:S01]  /*6d50*/  FFMA R6, R49, R0, R6 ;  /* 0x0000000031067223 */ /* 0x000fe20000000006 */
[--C-:B------:R-:W-:Y:S02]  /*6d60*/  HADD2.F32 R0, -RZ, R64.reuse.H0_H0 ;  /* 0x20000040ff007230 */ /* 0x100fe40000004100 */
[----:B------:R-:W-:Y:S01]  /*6d70*/  FMUL R11, R47, R11 ;  /* 0x0000000b2f0b7220 */ /* 0x000fe20000400000 */
[----:B------:R-:W-:Y:S01]  /*6d80*/  F2FP.F16.F32.PACK_AB R53, R7, R3 ;  /* 0x000000030735723e */ /* 0x000fe200000000ff */
[--C-:B------:R-:W-:Y:S02]  /*6d90*/  HADD2.F32 R3, -RZ, R65.reuse.H0_H0 ;  /* 0x20000041ff037230 */ /* 0x100fe40000004100 */
[----:B------:R-:W-:Y:S01]  /*6da0*/  FMUL R15, R47, R15 ;  /* 0x0000000f2f0f7220 */ /* 0x000fe20000400000 */
[C---:B------:R-:W-:Y:S01]  /*6db0*/  FFMA R11, R49.reuse, R2, R11 ;  /* 0x00000002310b7223 */ /* 0x040fe2000000000b */
[----:B------:R-:W-:Y:S02]  /*6dc0*/  HADD2.F32 R2, -RZ, R64.H1_H1 ;  /* 0x30000040ff027230 */ /* 0x000fe40000004100 */
[----:B------:R-:W-:Y:S01]  /*6dd0*/  FFMA R8, R49, R0, R8 ;  /* 0x0000000031087223 */ /* 0x000fe20000000008 */
[----:B------:R-:W-:Y:S02]  /*6de0*/  HADD2.F32 R0, -RZ, R65.H1_H1 ;  /* 0x30000041ff007230 */ /* 0x000fe40000004100 */
[C---:B------:R-:W-:Y:S01]  /*6df0*/  FMUL R19, R47.reuse, R19 ;  /* 0x000000132f137220 */ /* 0x040fe20000400000 */
[----:B------:R-:W-:Y:S01]  /*6e00*/  FMUL R23, R47, R23 ;  /* 0x000000172f177220 */ /* 0x000fe20000400000 */
[C---:B------:R-:W-:Y:S01]  /*6e10*/  FFMA R9, R49.reuse, R2, R9 ;  /* 0x0000000231097223 */ /* 0x040fe20000000009 */
[C---:B------:R-:W-:Y:S01]  /*6e20*/  FFMA R10, R49.reuse, R3, R10 ;  /* 0x00000003310a7223 */ /* 0x040fe2000000000a */
[----:B------:R-:W-:Y:S01]  /*6e30*/  FFMA R15, R49, R0, R15 ;  /* 0x00000000310f7223 */ /* 0x000fe2000000000f */
[--C-:B------:R-:W-:Y:S02]  /*6e40*/  HADD2.F32 R2, -RZ, R66.reuse.H0_H0 ;  /* 0x20000042ff027230 */ /* 0x100fe40000004100 */
[----:B------:R-:W-:Y:S01]  /*6e50*/  FMUL R27, R47, R27 ;  /* 0x0000001b2f1b7220 */ /* 0x000fe20000400000 */
[----:B------:R-:W-:Y:S01]  /*6e60*/  HADD2.F32 R0, -RZ, R66.H1_H1 ;  /* 0x30000042ff007230 */ /* 0x000fe20000004100 */
[----:B------:R-:W-:Y:S01]  /*6e70*/  F2FP.F16.F32.PACK_AB R54, R5, R4 ;  /* 0x000000040536723e */ /* 0x000fe200000000ff */
[--C-:B------:R-:W-:Y:S02]  /*6e80*/  HADD2.F32 R3, -RZ, R67.reuse.H0_H0 ;  /* 0x20000043ff037230 */ /* 0x100fe40000004100 */
[C---:B------:R-:W-:Y:S01]  /*6e90*/  FFMA R12, R49.reuse, R2, R12 ;  /* 0x00000002310c7223 */ /* 0x040fe2000000000c */
[--C-:B------:R-:W-:Y:S02]  /*6ea0*/  HADD2.F32 R2, -RZ, R72.reuse.H0_H0 ;  /* 0x20000048ff027230 */ /* 0x100fe40000004100 */
[C---:B------:R-:W-:Y:S01]  /*6eb0*/  FFMA R13, R49.reuse, R0, R13 ;  /* 0x00000000310d7223 */ /* 0x040fe2000000000d */
[----:B------:R-:W-:Y:S02]  /*6ec0*/  HADD2.F32 R0, -RZ, R67.H1_H1 ;  /* 0x30000043ff007230 */ /* 0x000fe40000004100 */
[----:B------:R-:W-:Y:S01]  /*6ed0*/  FFMA R14, R49, R3, R14 ;  /* 0x00000003310e7223 */ /* 0x000fe2000000000e */
[----:B------:R-:W-:Y:S01]  /*6ee0*/  HADD2.F32 R3, -RZ, R72.H1_H1 ;  /* 0x30000048ff037230 */ /* 0x000fe20000004100 */
[----:B------:R-:W-:Y:S01]  /*6ef0*/  F2FP.F16.F32.PACK_AB R55, R11, R6 ;  /* 0x000000060b37723e */ /* 0x000fe200000000ff */
[----:B------:R-:W-:Y:S01]  /*6f00*/  FMUL R31, R47, R31 ;  /* 0x0000001f2f1f7220 */ /* 0x000fe20000400000 */
[C---:B------:R-:W-:Y:S01]  /*6f10*/  FFMA R19, R49.reuse, R0, R19 ;  /* 0x0000000031137223 */ /* 0x040fe20000000013 */
[--C-:B------:R-:W-:Y:S02]  /*6f20*/  HADD2.F32 R0, -RZ, R73.reuse.H0_H0 ;  /* 0x20000049ff007230 */ /* 0x100fe40000004100 */
[C---:B------:R-:W-:Y:S01]  /*6f30*/  FFMA R16, R49.reuse, R2, R16 ;  /* 0x0000000231107223 */ /* 0x040fe20000000010 */
[----:B------:R1:W-:Y:S01]  /*6f40*/  STS.128 [R104], R52 ;  /* 0x0000003468007388 */ /* 0x0003e20000000c00 */
[C---:B------:R-:W-:Y:S01]  /*6f50*/  FFMA R17, R49.reuse, R3, R17 ;  /* 0x0000000331117223 */ /* 0x040fe20000000011 */
[----:B------:R-:W-:Y:S02]  /*6f60*/  HADD2.F32 R2, -RZ, R73.H1_H1 ;  /* 0x30000049ff027230 */ /* 0x000fe40000004100 */
[----:B------:R-:W-:Y:S01]  /*6f70*/  FFMA R18, R49, R0, R18 ;  /* 0x0000000031127223 */ /* 0x000fe20000000012 */
[--C-:B------:R-:W-:Y:S01]  /*6f80*/  HADD2.F32 R0, -RZ, R74.reuse.H0_H0 ;  /* 0x2000004aff007230 */ /* 0x100fe20000004100 */
[----:B------:R-:W-:Y:S01]  /*6f90*/  F2FP.F16.F32.PACK_AB R8, R9, R8 ;  /* 0x000000080908723e */ /* 0x000fe200000000ff */
[--C-:B------:R-:W-:Y:S02]  /*6fa0*/  HADD2.F32 R3, -RZ, R75.reuse.H0_H0 ;  /* 0x2000004bff037230 */ /* 0x100fe40000004100 */
[C---:B------:R-:W-:Y:S01]  /*6fb0*/  FFMA R23, R49.reuse, R2, R23 ;  /* 0x0000000231177223 */ /* 0x040fe20000000017 */
[----:B------:R-:W-:Y:S02]  /*6fc0*/  HADD2.F32 R2, -RZ, R74.H1_H1 ;  /* 0x3000004aff027230 */ /* 0x000fe40000004100 */
[----:B------:R-:W-:Y:S01]  /*6fd0*/  FFMA R20, R49, R0, R20 ;  /* 0x0000000031147223 */ /* 0x000fe20000000014 */
[----:B------:R-:W-:Y:S01]  /*6fe0*/  HADD2.F32 R0, -RZ, R75.H1_H1 ;  /* 0x3000004bff007230 */ /* 0x000fe20000004100 */
[----:B------:R-:W-:Y:S01]  /*6ff0*/  F2FP.F16.F32.PACK_AB R9, R15, R10 ;  /* 0x0000000a0f09723e */ /* 0x000fe200000000ff */
[----:B------:R-:W-:Y:S02]  /*7000*/  HADD2.F32 R4, -RZ, R83.H0_H0 ;  /* 0x20000053ff047230 */ /* 0x000fe40000004100 */
[C---:B------:R-:W-:Y:S01]  /*7010*/  FFMA R21, R49.reuse, R2, R21 ;  /* 0x0000000231157223 */ /* 0x040fe20000000015 */
[C---:B------:R-:W-:Y:S01]  /*7020*/  FFMA R22, R49.reuse, R3, R22 ;  /* 0x0000000331167223 */ /* 0x040fe20000000016 */
[----:B------:R-:W-:Y:S01]  /*7030*/  FFMA R27, R49, R0, R27 ;  /* 0x00000000311b7223 */ /* 0x000fe2000000001b */
[--C-:B------:R-:W-:Y:S01]  /*7040*/  HADD2.F32 R2, -RZ, R80.reuse.H0_H0 ;  /* 0x20000050ff027230 */ /* 0x100fe20000004100 */
[----:B------:R-:W-:Y:S01]  /*7050*/  F2FP.F16.F32.PACK_AB R10, R13, R12 ;  /* 0x0000000c0d0a723e */ /* 0x000fe200000000ff */
[----:B------:R-:W-:Y:S01]  /*7060*/  HADD2.F32 R0, -RZ, R80.H1_H1 ;  /* 0x30000050ff007230 */ /* 0x000fe20000004100 */
[----:B------:R-:W-:Y:S01]  /*7070*/  F2FP.F16.F32.PACK_AB R11, R19, R14 ;  /* 0x0000000e130b723e */ /* 0x000fe200000000ff */
[--C-:B------:R-:W-:Y:S02]  /*7080*/  HADD2.F32 R3, -RZ, R81.reuse.H0_H0 ;  /* 0x20000051ff037230 */ /* 0x100fe40000004100 */
[C---:B------:R-:W-:Y:S01]  /*7090*/  FFMA R24, R49.reuse, R2, R24 ;  /* 0x0000000231187223 */ /* 0x040fe20000000018 */
[--C-:B------:R-:W-:Y:S02]  /*70a0*/  HADD2.F32 R2, -RZ, R82.reuse.H0_H0 ;  /* 0x20000052ff027230 */ /* 0x100fe40000004100 */
[C---:B------:R-:W-:Y:S01]  /*70b0*/  FFMA R25, R49.reuse, R0, R25 ;  /* 0x0000000031197223 */ /* 0x040fe20000000019 */
[----:B------:R1:W-:Y:S01]  /*70c0*/  STS.128 [R103+0x10], R8 ;  /* 0x0000100867007388 */ /* 0x0003e20000000c00 */
[----:B------:R-:W-:Y:S02]  /*70d0*/  HADD2.F32 R0, -RZ, R81.H1_H1 ;  /* 0x30000051ff007230 */ /* 0x000fe40000004100 */
[----:B------:R-:W-:Y:S01]  /*70e0*/  FFMA R26, R49, R3, R26 ;  /* 0x00000003311a7223 */ /* 0x000fe2000000001a */
[----:B------:R-:W-:Y:S01]  /*70f0*/  HADD2.F32 R3, -RZ, R82.H1_H1 ;  /* 0x30000052ff037230 */ /* 0x000fe20000004100 */
[----:B------:R-:W-:Y:S01]  /*7100*/  F2FP.F16.F32.PACK_AB R16, R17, R16 ;  /* 0x000000101110723e */ /* 0x000fe200000000ff */
[----:B------:R-:W-:Y:S01]  /*7110*/  HADD2.F32 R5, -RZ, R83.H1_H1 ;  /* 0x30000053ff057230 */ /* 0x000fe20000004100 */
[----:B------:R-:W-:Y:S01]  /*7120*/  F2FP.F16.F32.PACK_AB R17, R23, R18 ;  /* 0x000000121711723e */ /* 0x000fe200000000ff */
[----:B------:R-:W-:Y:S01]  /*7130*/  FFMA R31, R49, R0, R31 ;  /* 0x00000000311f7223 */ /* 0x000fe2000000001f */
[----:B------:R-:W-:Y:S01]  /*7140*/  FMUL R35, R47, R35 ;  /* 0x000000232f237220 */ /* 0x000fe20000400000 */
[----:B------:R-:W-:Y:S01]  /*7150*/  F2FP.F16.F32.PACK_AB R18, R21, R20 ;  /* 0x000000141512723e */ /* 0x000fe200000000ff */
[----:B------:R-:W-:Y:S01]  /*7160*/  FFMA R28, R49, R2, R28 ;  /* 0x00000002311c7223 */ /* 0x000fe2000000001c */
[----:B------:R-:W-:Y:S01]  /*7170*/  F2FP.F16.F32.PACK_AB R19, R27, R22 ;  /* 0x000000161b13723e */ /* 0x000fe200000000ff */
[C---:B------:R-:W-:Y:S01]  /*7180*/  FFMA R29, R49.reuse, R3, R29 ;  /* 0x00000003311d7223 */ /* 0x040fe2000000001d */
[C---:B------:R-:W-:Y:S01]  /*7190*/  FFMA R30, R49.reuse, R4, R30 ;  /* 0x00000004311e7223 */ /* 0x040fe2000000001e */
[----:B------:R-:W-:Y:S01]  /*71a0*/  FFMA R35, R49, R5, R35 ;  /* 0x0000000531237223 */ /* 0x000fe20000000023 */
[----:B------:R-:W-:Y:S01]  /*71b0*/  F2FP.F16.F32.PACK_AB R24, R25, R24 ;  /* 0x000000181918723e */ /* 0x000fe200000000ff */
[----:B------:R1:W-:Y:S01]  /*71c0*/  STS.128 [R102+0x20], R16 ;  /* 0x0000201066007388 */ /* 0x0003e20000000c00 */
[----:B------:R-:W-:Y:S02]  /*71d0*/  F2FP.F16.F32.PACK_AB R25, R31, R26 ;  /* 0x0000001a1f19723e */ /* 0x000fe400000000ff */
[----:B------:R-:W-:Y:S02]  /*71e0*/  F2FP.F16.F32.PACK_AB R26, R29, R28 ;  /* 0x0000001c1d1a723e */ /* 0x000fe400000000ff */
[----:B------:R-:W-:Y:S05]  /*71f0*/  F2FP.F16.F32.PACK_AB R27, R35, R30 ;  /* 0x0000001e231b723e */ /* 0x000fea00000000ff */
[----:B------:R1:W-:Y:S01]  /*7200*/  STS.128 [R110+0x30], R24 ;  /* 0x000030186e007388 */ /* 0x0003e20000000c00 */
[----:B------:R-:W-:Y:S01]  /*7210*/  @!PT LDS RZ, [RZ] ;  /* 0x00000000fffff984 */ /* 0x000fe20000000800 */
[----:B------:R-:W-:Y:S01]  /*7220*/  @!PT LDS RZ, [RZ] ;  /* 0x00000000fffff984 */ /* 0x000fe20000000800 */
[----:B------:R-:W-:Y:S01]  /*7230*/  @!PT LDS RZ, [RZ] ;  /* 0x00000000fffff984 */ /* 0x000fe20000000800 */
[----:B------:R-:W-:Y:S01]  /*7240*/  @!PT LDS RZ, [RZ] ;  /* 0x00000000fffff984 */ /* 0x000fe20000000800 */
[----:B------:R2:W-:Y:S07]  /*7250*/  MEMBAR.ALL.CTA ;  /* 0x0000000000007992 */ /* 0x0005ee0000008000 */
[----:B--2---:R-:W2:Y:S02]  /*7260*/  FENCE.VIEW.ASYNC.S ;  /* 0x00000000000073c6 */ /* 0x004ea40000000000 */
[----:B--2---:R-:W-:Y:S06]  /*7270*/  BAR.SYNC.DEFER_BLOCKING 0x1, 0x80 ;  /* 0x0042000000007b1d */ /* 0x004fec0000010000 */
[----:B------:R-:W-:Y:S05]  /*7280*/  @P0 BRA `(.L_x_130) ;  /* 0x0000000000280947 */ /* 0x000fea0003800000 */
[----:B------:R-:W-:Y:S02]  /*7290*/  UIADD3 UR4, UPT, UPT, UR48, 0x400, URZ ;  /* 0x0000040030047890 */ /* 0x000fe4000fffe0ff */
[----:B------:R-:W-:Y:S01]  /*72a0*/  UIADD3 UR6, UP0, UPT, UR52, 0x680, URZ ;  /* 0x0000068034067890 */ /* 0x000fe2000ff1e0ff */
[----:B------:R-:W-:Y:S03]  /*72b0*/  UMOV UR43, UR36 ;  /* 0x00000024002b7c82 */ /* 0x000fe60008000000 */
[----:B------:R-:W-:Y:S01]  /*72c0*/  MOV R97, UR4 ;  /* 0x0000000400617c02 */ /* 0x000fe20008000f00 */
[----:B------:R-:W-:Y:S03]  /*72d0*/  UIADD3.X UR7, UPT, UPT, URZ, UR53, URZ, UP0, !UPT ;  /* 0x00000035ff077290 */ /* 0x000fe600087fe4ff */
[----:B------:R-:W-:Y:S11]  /*72e0*/  R2UR UR40, R97 ;  /* 0x00000000612872ca */ /* 0x000ff600000e0000 */
[----:B------:R-:W-:Y:S02]  /*72f0*/  @!UPT UIADD3 URZ, UPT, UPT, URZ, URZ, URZ ;  /* 0x000000fffffff290 */ /* 0x000fe4000fffe0ff */
[----:B------:R2:W-:Y:S01]  /*7300*/  UTMASTG.3D [UR40], [UR6] ;  /* 0x00000028060073b5 */ /* 0x0005e20008010000 */
[----:B------:R0:W-:Y:S01]  /*7310*/  UTMACMDFLUSH ;  /* 0x00000000000079b7 */ /* 0x0001e20000000000 */
[----:B--2---:R-:W-:Y:S04]  /*7320*/  DEPBAR.LE SB0, 0x1 ;  /* 0x000080400000791a */ /* 0x004fe80000000000 */
.L_x_130:
[----:B------:R-:W-:Y:S05]  /*7330*/  BSYNC.RECONVERGENT B0 ;  /* 0x0000000000007941 */ /* 0x000fea0003800200 */
.L_x_129:
[----:B------:R-:W-:Y:S01]  /*7340*/  BAR.SYNC.DEFER_BLOCKING 0x1, 0x80 ;  /* 0x0042000000007b1d */ /* 0x000fe20000010000 */
[----:B------:R-:W-:Y:S01]  /*7350*/  ISETP.NE.AND P1, PT, R111, RZ, PT ;  /* 0x000000ff6f00720c */ /* 0x000fe20003f25270 */
[----:B------:R-:W-:Y:S01]  /*7360*/  UISETP.NE.AND UP0, UPT, UR49, URZ, UPT ;  /* 0x000000ff3100728c */ /* 0x000fe2000bf05270 */
[----:B------:R-:W-:Y:S11]  /*7370*/  LEA R2, R60, UR48, 0x3 ;  /* 0x000000303c027c11 */ /* 0x000ff6000f8e18ff */
[----:B------:R-:W-:Y:S01]  /*7380*/  @P1 SHF.L.U32 R3, R101, 0x1f, RZ ;  /* 0x0000001f65031819 */ /* 0x000fe200000006ff */
[----:B------:R-:W-:Y:S06]  /*7390*/  BRA.U !UP0, `(.L_x_131) ;  /* 0x0000000108247547 */ /* 0x000fec000b800000 */
[----:B------:R-:W-:Y:S01]  /*73a0*/  IMAD.U32 R4, RZ, RZ, UR51 ;  /* 0x00000033ff047e24 */ /* 0x000fe2000f8e00ff */
[----:B------:R-:W-:Y:S01]  /*73b0*/  MOV R0, UR37 ;  /* 0x0000002500007c02 */ /* 0x000fe20008000f00 */
[----:B------:R-:W-:Y:S03]  /*73c0*/  UIADD3 UR51, UPT, UPT, UR51, 0x1, URZ ;  /* 0x0000000133337890 */ /* 0x000fe6000fffe0ff */
[----:B------:R-:W-:Y:S01]  /*73d0*/  @P1 LEA R4, R4, UR48, 0x3 ;  /* 0x0000003004041c11 */ /* 0x000fe2000f8e18ff */
[----:B------:R-:W-:Y:S04]  /*73e0*/  UISETP.NE.AND UP0, UPT, UR51, 0x4, UPT ;  /* 0x000000043300788c */ /* 0x000fe8000bf05270 */
[----:B------:R-:W-:Y:S01]  /*73f0*/  @P1 VIADD R4, R4, 0x120 ;  /* 0x0000012004041836 */ /* 0x000fe20000000000 */
[----:B------:R-:W-:Y:S04]  /*7400*/  USEL UR51, UR51, URZ, UP0 ;  /* 0x000000ff33337287 */ /* 0x000fe80008000000 */
[----:B------:R-:W-:Y:S04]  /*7410*/  @P1 PRMT R0, R0, 0x654, R4 ;  /* 0x0000065400001816 */ /* 0x000fe80000000004 */
[----:B------:R2:W-:Y:S04]  /*7420*/  @P1 SYNCS.ARRIVE.TRANS64.RED.A1T0 RZ, [R0+URZ], RZ ;  /* 0x000000ff00ff19a7 */ /* 0x0005e800081004ff */
.L_x_131:
[----:B------:R-:W4:Y:S01]  /*7430*/  @P1 SYNCS.PHASECHK.TRANS64.TRYWAIT P0, [R2+URZ+0x100], R3 ;  /* 0x00010003020015a7 */ /* 0x000f2200080011ff */
[----:B------:R-:W-:Y:S01]  /*7440*/  BSSY B1, `(.L_x_132) ;  /* 0x0000016000017945 */ /* 0x000fe20003800000 */
[----:B----4-:R-:W-:Y:S03]  /*7450*/  @P1 SEL R61, RZ, 0x1, !P0 ;  /* 0x00000001ff3d1807 */ /* 0x010fe60004000000 */
[----:B------:R-:W-:Y:S05]  /*7460*/  @!P1 BRA `(.L_x_133) ;  /* 0x00000000004c9947 */ /* 0x000fea0003800000 */
[----:B------:R-:W-:Y:S01]  /*7470*/  ISETP.NE.AND P0, PT, R61, RZ, PT ;  /* 0x000000ff3d00720c */ /* 0x000fe20003f05270 */
[----:B------:R-:W-:Y:S01]  /*7480*/  BSSY B0, `(.L_x_134) ;  /* 0x000000b000007945 */ /* 0x000fe20003800000 */
[----:B------:R-:W-:Y:S11]  /*7490*/  ISETP.NE.AND P1, PT, R62, RZ, PT ;  /* 0x000000ff3e00720c */ /* 0x000ff60003f25270 */
[----:B------:R-:W-:Y:S02]  /*74a0*/  @!UPT UIADD3 URZ, UPT, UPT, URZ, URZ, URZ ;  /* 0x000000fffffff290 */ /* 0x000fe4000fffe0ff */
[C---:B------:R-:W-:Y:S01]  /*74b0*/  @P1 IMAD R6, R60.reuse, 0x2000, R104 ;  /* 0x000020003c061824 */ /* 0x040fe200078e0268 */
[C---:B------:R-:W-:Y:S01]  /*74c0*/  @P1 LEA R4, R60.reuse, R102, 0xd ;  /* 0x000000663c041211 */ /* 0x040fe200078e68ff */
[C---:B------:R-:W-:Y:S02]  /*74d0*/  @P1 IMAD R5, R60.reuse, 0x2000, R103 ;  /* 0x000020003c051824 */ /* 0x040fe400078e0267 */
[----:B------:R-:W-:Y:S01]  /*74e0*/  @P1 IMAD R3, R60, 0x2000, R110 ;  /* 0x000020003c031824 */ /* 0x000fe200078e026e */
[----:B------:R-:W-:Y:S06]  /*74f0*/  @P0 BRA `(.L_x_135) ;  /* 0x00000000000c0947 */ /* 0x000fec0003800000 */
[----:B--2---:R-:W-:Y:S04]  /*7500*/  SHF.L.U32 R0, R101, 0x1f, RZ ;  /* 0x0000001f65007819 */ /* 0x004fe800000006ff */
[----:B------:R-:W2:Y:S02]  /*7510*/  SYNCS.PHASECHK.TRANS64.TRYWAIT P0, [R2+URZ+0x100], R0 ;  /* 0x00010000020075a7 */ /* 0x000ea400080011ff */
[----:B--2---:R-:W-:Y:S05]  /*7520*/  @!P0 BRA `(.L_x_136) ;  /* 0x0000003400d08947 */ /* 0x004fea0003800000 */
.L_x_135:
[----:B------:R-:W-:Y:S05]  /*7530*/  BSYNC B0 ;  /* 0x0000000000007941 */ /* 0x000fea0003800000 */
.L_x_134:
[----:B------:R-:W-:Y:S02]  /*7540*/  ISETP.NE.AND P0, PT, R62, RZ, PT ;  /* 0x000000ff3e00720c */ /* 0x000fe40003f05270 */
[----:B------:R-:W-:Y:S11]  /*7550*/  IADD3 R60, PT, PT, R60, 0x1, RZ ;  /* 0x000000013c3c7810 */ /* 0x000ff60007ffe0ff */
[----:B------:R4:W1:Y:S04]  /*7560*/  @P0 LDS.128 R56, [R6] ;  /* 0x0000000006380984 */ /* 0x0008680000000c00 */
[----:B------:R4:W1:Y:S04]  /*7570*/  @P0 LDS.128 R64, [R5+0x10] ;  /* 0x0000100005400984 */ /* 0x0008680000000c00 */
[----:B------:R4:W1:Y:S04]  /*7580*/  @P0 LDS.128 R72, [R4+0x20] ;  /* 0x0000200004480984 */ /* 0x0008680000000c00 */
[----:B------:R4:W1:Y:S02]  /*7590*/  @P0 LDS.128 R80, [R3+0x30] ;  /* 0x0000300003500984 */ /* 0x0008640000000c00 */
.L_x_133:
[----:B------:R-:W-:Y:S05]  /*75a0*/  BSYNC B1 ;  /* 0x0000000000017941 */ /* 0x000fea0003800000 */
.L_x_132:
[----:B--2---:R-:W-:Y:S05]  /*75b0*/  VIADD R0, R48, 0x20 ;  /* 0x0000002030007836 */ /* 0x004fea0000000000 */
[----:B------:R-:W-:Y:S04]  /*75c0*/  SHF.R.U32.HI R0, RZ, 0x15, R0 ;  /* 0x00000015ff007819 */ /* 0x000fe80000011600 */
[----:B------:R-:W-:Y:S11]  /*75d0*/  LOP3.LUT P0, RZ, R0, 0x3, R96, 0x48, !PT ;  /* 0x0000000300ff7812 */ /* 0x000ff60007804860 */
[----:B------:R-:W-:Y:S02]  /*75e0*/  @!UPT UIADD3 URZ, UPT, UPT, URZ, URZ, URZ ;  /* 0x000000fffffff290 */ /* 0x000fe4000fffe0ff */
[----:B------:R-:W-:Y:S05]  /*75f0*/  @!P0 BRA `(.L_x_137) ;  /* 0x0000000000408947 */ /* 0x000fea0003800000 */
[----:B------:R-:W2:Y:S01]  /*7600*/  LDCU.64 UR8, c[0x4][0x70] ;  /* 0x01000e00ff0877ac */ /* 0x000ea20008000a00 */
[----:B----4-:R-:W-:Y:S01]  /*7610*/  MOV R3, 0x0 ;  /* 0x0000000000037802 */ /* 0x010fe20000000f00 */
[----:B------:R-:W-:Y:S02]  /*7620*/  HFMA2 R12, -RZ, RZ, 0, 5.9604644775390625e-08 ;  /* 0x00000001ff0c7431 */ /* 0x000fe400000001ff */
[----:B-1----:R-:W-:Y:S02]  /*7630*/  IMAD.MOV.U32 R8, RZ, RZ, 0x192 ;  /* 0x00000192ff087424 */ /* 0x002fe400078e00ff */
[----:B------:R-:W-:Y:S01]  /*7640*/  IMAD.MOV.U32 R13, RZ, RZ, RZ ;  /* 0x000000ffff0d7224 */ /* 0x000fe200078e00ff */
[----:B------:R-:W1:Y:S01]  /*7650*/  LDCU.64 UR6, c[0x4][0x78] ;  /* 0x01000f00ff0677ac */ /* 0x000e620008000a00 */
[----:B------:R-:W4:Y:S01]  /*7660*/  LDC.64 R2, c[0x4][R3] ;  /* 0x0100000003027b82 */ /* 0x000f220000000a00 */
[----:B------:R-:W5:Y:S01]  /*7670*/  LDCU.64 UR4, c[0x4][0x10] ;  /* 0x01000200ff0477ac */ /* 0x000f620008000a00 */
[----:B--2---:R-:W-:Y:S01]  /*7680*/  MOV R5, UR9 ;  /* 0x0000000900057c02 */ /* 0x004fe20008000f00 */
[----:B------:R-:W-:Y:S01]  /*7690*/  IMAD.U32 R4, RZ, RZ, UR8 ;  /* 0x00000008ff047e24 */ /* 0x000fe2000f8e00ff */
[----:B-1----:R-:W-:Y:S01]  /*76a0*/  MOV R7, UR7 ;  /* 0x0000000700077c02 */ /* 0x002fe20008000f00 */
[----:B------:R-:W-:Y:S01]  /*76b0*/  IMAD.U32 R6, RZ, RZ, UR6 ;  /* 0x00000006ff067e24 */ /* 0x000fe2000f8e00ff */
[----:B-----5:R-:W-:Y:S01]  /*76c0*/  MOV R11, UR5 ;  /* 0x00000005000b7c02 */ /* 0x020fe20008000f00 */
[----:B------:R-:W-:Y:S02]  /*76d0*/  IMAD.U32 R10, RZ, RZ, UR4 ;  /* 0x00000004ff0a7e24 */ /* 0x000fe4000f8e00ff */
[----:B------:R-:W-:Y:S07]  /*76e0*/  LEPC R20, `(.L_x_137) ;  /* 0x000000001014794e */ /* 0x000fee0000000000 */
[----:B---34-:R-:W-:Y:S05]  /*76f0*/  CALL.ABS.NOINC R2 ;  /* 0x0000000002007343 */ /* 0x018fea0003c00000 */
.L_x_137:
[----:B------:R-:W-:Y:S05]  /*7700*/  WARPSYNC.ALL ;  /* 0x0000000000007948 */ /* 0x000fea0003800000 */
[----:B------:R-:W-:Y:S01]  /*7710*/  R2UR UR4, R48 ;  /* 0x00000000300472ca */ /* 0x000fe200000e0000 */
[--C-:B-1--4-:R-:W-:Y:S01]  /*7720*/  HADD2.F32 R3, -RZ, R56.reuse.H0_H0 ;  /* 0x20000038ff037230 */ /* 0x112fe20000004100 */
[----:B------:R-:W-:Y:S01]  /*7730*/  ISETP.NE.AND P6, PT, R111, RZ, PT ;  /* 0x000000ff6f00720c */ /* 0x000fe20003fc5270 */
[--C-:B------:R-:W-:Y:S01]  /*7740*/  HADD2.F32 R51, -RZ, R57.reuse.H1_H1 ;  /* 0x30000039ff337230 */ /* 0x100fe20000004100 */
[----:B------:R-:W-:Y:S01]  /*7750*/  MOV R50, UR51 ;  /* 0x0000003300327c02 */ /* 0x000fe20008000f00 */
[----:B------:R-:W-:Y:S01]  /*7760*/  BSSY.RECONVERGENT B0, `(.L_x_138) ;  /* 0x000008c000007945 */ /* 0x000fe20003800200 */
[----:B------:R-:W-:Y:S02]  /*7770*/  MOV R63, UR37 ;  /* 0x00000025003f7c02 */ /* 0x000fe40008000f00 */
[----:B------:R-:W-:Y:S05]  /*7780*/  ISETP.NE.AND P0, PT, R106, RZ, PT ;  /* 0x000000ff6a00720c */ /* 0x000fea0003f05270 */
[----:B------:R-:W1:Y:S02]  /*7790*/  LDTM.x32 R4, tmem[UR4+0x20] ;  /* 0x00002004000479ee */ /* 0x000e6400082c0000 */
[----:B------:R-:W-:Y:S04]  /*77a0*/  @P6 LEA R50, R50, UR48, 0x3 ;  /* 0x0000003032326c11 */ /* 0x000fe8000f8e18ff */
[----:B------:R-:W-:Y:S04]  /*77b0*/  @P6 IADD3 R50, PT, PT, R50, 0x120, RZ ;  /* 0x0000012032326810 */ /* 0x000fe80007ffe0ff */
[----:B------:R-:W-:Y:S01]  /*77c0*/  @P6 PRMT R63, R63, 0x654, R50 ;  /* 0x000006543f3f6816 */ /* 0x000fe20000000032 */
[----:B------:R-:W-:Y:S02]  /*77d0*/  HADD2.F32 R50, -RZ, R57.H0_H0 ;  /* 0x20000039ff327230 */ /* 0x000fe40000004100 */
[C---:B-1----:R-:W-:Y:S01]  /*77e0*/  FMUL R0, R47.reuse, R4 ;  /* 0x000000042f007220 */ /* 0x042fe20000400000 */
[----:B------:R-:W-:Y:S02]  /*77f0*/  HADD2.F32 R4, -RZ, R56.H1_H1 ;  /* 0x30000038ff047230 */ /* 0x000fe40000004100 */
[C---:B------:R-:W-:Y:S01]  /*7800*/  FMUL R2, R47.reuse, R5 ;  /* 0x000000052f027220 */ /* 0x040fe20000400000 */
[----:B------:R-:W-:Y:S01]  /*7810*/  FMUL R7, R47, R7 ;  /* 0x000000072f077220 */ /* 0x000fe20000400000 */
[----:B------:R-:W-:Y:S01]  /*7820*/  FFMA R0, R49, R3, R0 ;  /* 0x0000000331007223 */ /* 0x000fe20000000000 */
[----:B------:R-:W-:Y:S01]  /*7830*/  FMUL R3, R47, R6 ;  /* 0x000000062f037220 */ /* 0x000fe20000400000 */
[----:B------:R-:W-:Y:S01]  /*7840*/  FFMA R2, R49, R4, R2 ;  /* 0x0000000431027223 */ /* 0x000fe20000000002 */
[C---:B------:R-:W-:Y:S01]  /*7850*/  FMUL R4, R47.reuse, R8 ;  /* 0x000000082f047220 */ /* 0x040fe20000400000 */
[----:B------:R-:W-:Y:S01]  /*7860*/  FMUL R8, R47, R12 ;  /* 0x0000000c2f087220 */ /* 0x000fe20000400000 */
[----:B------:R-:W-:Y:S01]  /*7870*/  FFMA R3, R49, R50, R3 ;  /* 0x0000003231037223 */ /* 0x000fe20000000003 */
[C---:B------:R-:W-:Y:S01]  /*7880*/  FMUL R12, R47.reuse, R16 ;  /* 0x000000102f0c7220 */ /* 0x040fe20000400000 */
[C---:B------:R-:W-:Y:S01]  /*7890*/  FMUL R16, R47.reuse, R20 ;  /* 0x000000142f107220 */ /* 0x040fe20000400000 */
[C---:B------:R-:W-:Y:S01]  /*78a0*/  FMUL R20, R47.reuse, R24 ;  /* 0x000000182f147220 */ /* 0x040fe20000400000 */
[C---:B------:R-:W-:Y:S01]  /*78b0*/  FMUL R24, R47.reuse, R28 ;  /* 0x0000001c2f187220 */ /* 0x040fe20000400000 */
[C---:B------:R-:W-:Y:S01]  /*78c0*/  FMUL R28, R47.reuse, R32 ;  /* 0x000000202f1c7220 */ /* 0x040fe20000400000 */
[--C-:B------:R-:W-:Y:S01]  /*78d0*/  HADD2.F32 R32, -RZ, R58.reuse.H0_H0 ;  /* 0x2000003aff207230 */ /* 0x100fe20000004100 */
[----:B------:R-:W-:Y:S01]  /*78e0*/  F2FP.F16.F32.PACK_AB R52, R2, R0 ;  /* 0x000000000234723e */ /* 0x000fe200000000ff */
[----:B------:R-:W-:Y:S02]  /*78f0*/  HADD2.F32 R0, -RZ, R58.H1_H1 ;  /* 0x3000003aff007230 */ /* 0x000fe40000004100 */
[----:B------:R-:W-:Y:S01]  /*7900*/  FMUL R5, R47, R9 ;  /* 0x000000092f057220 */ /* 0x000fe20000400000 */
[--C-:B------:R-:W-:Y:S02]  /*7910*/  HADD2.F32 R2, -RZ, R59.reuse.H0_H0 ;  /* 0x2000003bff027230 */ /* 0x100fe40000004100 */
[C---:B------:R-:W-:Y:S01]  /*7920*/  FFMA R7, R49.reuse, R51, R7 ;  /* 0x0000003331077223 */ /* 0x040fe20000000007 */
[C---:B------:R-:W-:Y:S01]  /*7930*/  FFMA R4, R49.reuse, R32, R4 ;  /* 0x0000002031047223 */ /* 0x040fe20000000004 */
[----:B------:R-:W-:Y:S02]  /*7940*/  HADD2.F32 R32, -RZ, R59.H1_H1 ;  /* 0x3000003bff207230 */ /* 0x000fe40000004100 */
[----:B------:R-:W-:Y:S01]  /*7950*/  FFMA R5, R49, R0, R5 ;  /* 0x0000000031057223 */ /* 0x000fe20000000005 */
[--C-:B------:R-:W-:Y:S01]  /*7960*/  HADD2.F32 R0, -RZ, R64.reuse.H0_H0 ;  /* 0x20000040ff007230 */ /* 0x100fe20000004100 */
[----:B------:R-:W-:Y:S01]  /*7970*/  F2FP.F16.F32.PACK_AB R53, R7, R3 ;  /* 0x000000030735723e */ /* 0x000fe200000000ff */
[----:B------:R-:W-:Y:S01]  /*7980*/  FMUL R6, R47, R10 ;  /* 0x0000000a2f067220 */ /* 0x000fe20000400000 */
[--C-:B------:R-:W-:Y:S01]  /*7990*/  HADD2.F32 R3, -RZ, R65.reuse.H0_H0 ;  /* 0x20000041ff037230 */ /* 0x100fe20000004100 */
[----:B------:R-:W-:Y:S01]  /*79a0*/  F2FP.F16.F32.PACK_AB R54, R5, R4 ;  /* 0x000000040536723e */ /* 0x000fe200000000ff */
[----:B------:R-:W-:Y:S01]  /*79b0*/  FMUL R11, R47, R11 ;  /* 0x0000000b2f0b7220 */ /* 0x000fe20000400000 */
[----:B------:R-:W-:Y:S01]  /*79c0*/  FFMA R6, R49, R2, R6 ;  /* 0x0000000231067223 */ /* 0x000fe20000000006 */
[----:B------:R-:W-:Y:S02]  /*79d0*/  HADD2.F32 R2, -RZ, R64.H1_H1 ;  /* 0x30000040ff027230 */ /* 0x000fe40000004100 */
[----:B------:R-:W-:Y:S01]  /*79e0*/  FMUL R9, R47, R13 ;  /* 0x0000000d2f097220 */ /* 0x000fe20000400000 */
[C---:B------:R-:W-:Y:S01]  /*79f0*/  FFMA R11, R49.reuse, R32, R11 ;  /* 0x00000020310b7223 */ /* 0x040fe2000000000b */
[----:B------:R-:W-:Y:S01]  /*7a00*/  FFMA R8, R49, R0, R8 ;  /* 0x0000000031087223 */ /* 0x000fe20000000008 */
[C---:B------:R-:W-:Y:S01]  /*7a10*/  FMUL R10, R47.reuse, R14 ;  /* 0x0000000e2f0a7220 */ /* 0x040fe20000400000 */
[----:B------:R-:W-:Y:S02]  /*7a20*/  HADD2.F32 R0, -RZ, R65.H1_H1 ;  /* 0x30000041ff007230 */ /* 0x000fe40000004100 */
[----:B------:R-:W-:Y:S01]  /*7a30*/  FMUL R15, R47, R15 ;  /* 0x0000000f2f0f7220 */ /* 0x000fe20000400000 */
[C---:B------:R-:W-:Y:S01]  /*7a40*/  FFMA R9, R49.reuse, R2, R9 ;  /* 0x0000000231097223 */ /* 0x040fe20000000009 */
[C---:B------:R-:W-:Y:S01]  /*7a50*/  FFMA R10, R49.reuse, R3, R10 ;  /* 0x00000003310a7223 */ /* 0x040fe2000000000a */
[--C-:B------:R-:W-:Y:S02]  /*7a60*/  HADD2.F32 R2, -RZ, R66.reuse.H0_H0 ;  /* 0x20000042ff027230 */ /* 0x100fe40000004100 */
[----:B------:R-:W-:Y:S01]  /*7a70*/  FFMA R15, R49, R0, R15 ;  /* 0x00000000310f7223 */ /* 0x000fe2000000000f */
[----:B------:R-:W-:Y:S02]  /*7a80*/  HADD2.F32 R3, -RZ, R66.H1_H1 ;  /* 0x30000042ff037230 */ /* 0x000fe40000004100 */
[C---:B------:R-:W-:Y:S01]  /*7a90*/  FMUL R13, R47.reuse, R17 ;  /* 0x000000112f0d7220 */ /* 0x040fe20000400000 */
[--C-:B------:R-:W-:Y:S02]  /*7aa0*/  HADD2.F32 R0, -RZ, R67.reuse.H0_H0 ;  /* 0x20000043ff007230 */ /* 0x100fe40000004100 */
[----:B------:R-:W-:Y:S01]  /*7ab0*/  FMUL R14, R47, R18 ;  /* 0x000000122f0e7220 */ /* 0x000fe20000400000 */
[C---:B------:R-:W-:Y:S01]  /*7ac0*/  FFMA R12, R49.reuse, R2, R12 ;  /* 0x00000002310c7223 */ /* 0x040fe2000000000c */
[C---:B------:R-:W-:Y:S01]  /*7ad0*/  FFMA R13, R49.reuse, R3, R13 ;  /* 0x00000003310d7223 */ /* 0x040fe2000000000d */
[----:B------:R-:W-:Y:S02]  /*7ae0*/  HADD2.F32 R2, -RZ, R67.H1_H1 ;  /* 0x30000043ff027230 */ /* 0x000fe40000004100 */
[----:B------:R-:W-:Y:S01]  /*7af0*/  FFMA R14, R49, R0, R14 ;  /* 0x00000000310e7223 */ /* 0x000fe2000000000e */
[C---:B------:R-:W-:Y:S01]  /*7b00*/  FMUL R19, R47.reuse, R19 ;  /* 0x000000132f137220 */ /* 0x040fe20000400000 */
[--C-:B------:R-:W-:Y:S02]  /*7b10*/  HADD2.F32 R0, -RZ, R72.reuse.H0_H0 ;  /* 0x20000048ff007230 */ /* 0x100fe40000004100 */
[----:B------:R-:W-:Y:S01]  /*7b20*/  FMUL R17, R47, R21 ;  /* 0x000000152f117220 */ /* 0x000fe20000400000 */
[--C-:B------:R-:W-:Y:S02]  /*7b30*/  HADD2.F32 R3, -RZ, R73.reuse.H0_H0 ;  /* 0x20000049ff037230 */ /* 0x100fe40000004100 */
[C---:B------:R-:W-:Y:S01]  /*7b40*/  FFMA R19, R49.reuse, R2, R19 ;  /* 0x0000000231137223 */ /* 0x040fe20000000013 */
[----:B------:R-:W-:Y:S02]  /*7b50*/  HADD2.F32 R2, -RZ, R72.H1_H1 ;  /* 0x30000048ff027230 */ /* 0x000fe40000004100 */
        /* <DEDUP_REMOVED lines=9> */
[----:B------:R-:W-:Y:S01]  /*7bf0*/  FMUL R21, R47, R25 ;  /* 0x000000192f157220 */ /* 0x000fe20000400000 */
[----:B------:R-:W-:Y:S01]  /*7c00*/  F2FP.F16.F32.PACK_AB R55, R11, R6 ;  /* 0x000000060b37723e */ /* 0x000fe200000000ff */
[--C-:B------:R-:W-:Y:S02]  /*7c10*/  HADD2.F32 R3, -RZ, R75.reuse.H0_H0 ;  /* 0x2000004bff037230 */ /* 0x100fe40000004100 */
[----:B------:R-:W-:Y:S01]  /*7c20*/  FMUL R22, R47, R26 ;  /* 0x0000001a2f167220 */ /* 0x000fe20000400000 */
[C---:B------:R-:W-:Y:S01]  /*7c30*/  FFMA R20, R49.reuse, R2, R20 ;  /* 0x0000000231147223 */ /* 0x040fe20000000014 */
[C---:B------:R-:W-:Y:S01]  /*7c40*/  FFMA R21, R49.reuse, R0, R21 ;  /* 0x0000000031157223 */ /* 0x040fe20000000015 */
[----:B------:R1:W-:Y:S01]  /*7c50*/  STS.128 [R104+0x2000], R52 ;  /* 0x0020003468007388 */ /* 0x0003e20000000c00 */
[----:B------:R-:W-:Y:S02]  /*7c60*/  HADD2.F32 R0, -RZ, R75.H1_H1 ;  /* 0x3000004bff007230 */ /* 0x000fe40000004100 */
[----:B------:R-:W-:Y:S01]  /*7c70*/  FFMA R22, R49, R3, R22 ;  /* 0x0000000331167223 */ /* 0x000fe20000000016 */
[----:B------:R-:W-:Y:S01]  /*7c80*/  FMUL R27, R47, R27 ;  /* 0x0000001b2f1b7220 */ /* 0x000fe20000400000 */
[--C-:B------:R-:W-:Y:S01]  /*7c90*/  HADD2.F32 R2, -RZ, R80.reuse.H0_H0 ;  /* 0x20000050ff027230 */ /* 0x100fe20000004100 */
[----:B------:R-:W-:Y:S01]  /*7ca0*/  F2FP.F16.F32.PACK_AB R8, R9, R8 ;  /* 0x000000080908723e */ /* 0x000fe200000000ff */
[----:B------:R-:W-:Y:S01]  /*7cb0*/  HADD2.F32 R3, -RZ, R80.H1_H1 ;  /* 0x30000050ff037230 */ /* 0x000fe20000004100 */
[----:B------:R-:W-:Y:S01]  /*7cc0*/  F2FP.F16.F32.PACK_AB R9, R15, R10 ;  /* 0x0000000a0f09723e */ /* 0x000fe200000000ff */
[----:B------:R-:W-:Y:S01]  /*7cd0*/  FMUL R25, R47, R29 ;  /* 0x0000001d2f197220 */ /* 0x000fe20000400000 */
[--C-:B------:R-:W-:Y:S01]  /*7ce0*/  HADD2.F32 R4, -RZ, R81.reuse.H0_H0 ;  /* 0x20000051ff047230 */ /* 0x100fe20000004100 */
[----:B------:R-:W-:Y:S01]  /*7cf0*/  F2FP.F16.F32.PACK_AB R10, R13, R12 ;  /* 0x0000000c0d0a723e */ /* 0x000fe200000000ff */
[----:B------:R-:W-:Y:S01]  /*7d00*/  FMUL R26, R47, R30 ;  /* 0x0000001e2f1a7220 */ /* 0x000fe20000400000 */
[----:B------:R-:W-:Y:S01]  /*7d10*/  F2FP.F16.F32.PACK_AB R11, R19, R14 ;  /* 0x0000000e130b723e */ /* 0x000fe200000000ff */
[C---:B------:R-:W-:Y:S01]  /*7d20*/  FFMA R27, R49.reuse, R0, R27 ;  /* 0x00000000311b7223 */ /* 0x040fe2000000001b */
[C---:B------:R-:W-:Y:S01]  /*7d30*/  FFMA R24, R49.reuse, R2, R24 ;  /* 0x0000000231187223 */ /* 0x040fe20000000018 */
[----:B------:R-:W-:Y:S02]  /*7d40*/  HADD2.F32 R0, -RZ, R81.H1_H1 ;  /* 0x30000051ff007230 */ /* 0x000fe40000004100 */
[----:B------:R-:W-:Y:S01]  /*7d50*/  FFMA R25, R49, R3, R25 ;  /* 0x0000000331197223 */ /* 0x000fe20000000019 */
[----:B------:R1:W-:Y:S01]  /*7d60*/  STS.128 [R103+0x2010], R8 ;  /* 0x0020100867007388 */ /* 0x0003e20000000c00 */
[----:B------:R-:W-:Y:S01]  /*7d70*/  FMUL R31, R47, R31 ;  /* 0x0000001f2f1f7220 */ /* 0x000fe20000400000 */
[--C-:B------:R-:W-:Y:S02]  /*7d80*/  HADD2.F32 R2, -RZ, R82.reuse.H0_H0 ;  /* 0x20000052ff027230 */ /* 0x100fe40000004100 */
[----:B------:R-:W-:Y:S01]  /*7d90*/  FFMA R26, R49, R4, R26 ;  /* 0x00000004311a7223 */ /* 0x000fe2000000001a */
[----:B------:R-:W-:Y:S02]  /*7da0*/  HADD2.F32 R3, -RZ, R82.H1_H1 ;  /* 0x30000052ff037230 */ /* 0x000fe40000004100 */
[----:B------:R-:W-:Y:S01]  /*7db0*/  FMUL R29, R47, R33 ;  /* 0x000000212f1d7220 */ /* 0x000fe20000400000 */
[--C-:B------:R-:W-:Y:S01]  /*7dc0*/  HADD2.F32 R4, -RZ, R83.reuse.H0_H0 ;  /* 0x20000053ff047230 */ /* 0x100fe20000004100 */
[----:B------:R-:W-:Y:S01]  /*7dd0*/  F2FP.F16.F32.PACK_AB R16, R17, R16 ;  /* 0x000000101110723e */ /* 0x000fe200000000ff */
[----:B------:R-:W-:Y:S01]  /*7de0*/  FMUL R30, R47, R34 ;  /* 0x000000222f1e7220 */ /* 0x000fe20000400000 */
        /* <DEDUP_REMOVED lines=14> */
[----:B------:R-:W-:Y:S02]  /*7ed0*/  F2FP.F16.F32.PACK_AB R27, R35, R30 ;  /* 0x0000001e231b723e */ /* 0x000fe400000000ff */
[----:B------:R-:W-:Y:S02]  /*7ee0*/  LEA R0, R60, UR48, 0x3 ;  /* 0x000000303c007c11 */ /* 0x000fe4000f8e18ff */
[----:B------:R-:W-:Y:S01]  /*7ef0*/  @P6 SHF.L.U32 R2, R101, 0x1f, RZ ;  /* 0x0000001f65026819 */ /* 0x000fe200000006ff */
        /* <DEDUP_REMOVED lines=9> */
[----:B------:R-:W-:Y:S02]  /*7f90*/  UIADD3 UR8, UP0, UPT, UR52, 0x680, URZ ;  /* 0x0000068034087890 */ /* 0x000fe4000ff1e0ff */
[----:B------:R-:W-:Y:S02]  /*7fa0*/  UIADD3 UR5, UPT, UPT, UR41, 0x20, URZ ;  /* 0x0000002029057890 */ /* 0x000fe4000fffe0ff */
[----:B------:R-:W-:Y:S02]  /*7fb0*/  UIADD3 UR4, UPT, UPT, UR48, 0x2400, URZ ;  /* 0x0000240030047890 */ /* 0x000fe4000fffe0ff */
[----:B------:R-:W-:Y:S01]  /*7fc0*/  UIADD3.X UR9, UPT, UPT, URZ, UR53, URZ, UP0, !UPT ;  /* 0x00000035ff097290 */ /* 0x000fe200087fe4ff */
[----:B------:R-:W-:Y:S01]  /*7fd0*/  UMOV UR6, UR42 ;  /* 0x0000002a00067c82 */ /* 0x000fe20008000000 */
[----:B------:R-:W-:Y:S07]  /*7fe0*/  UMOV UR7, UR36 ;  /* 0x0000002400077c82 */ /* 0x000fee0008000000 */
[----:B------:R2:W-:Y:S01]  /*7ff0*/  UTMASTG.3D [UR4], [UR8] ;  /* 0x00000004080073b5 */ /* 0x0005e20008010000 */
[----:B------:R0:W-:Y:S01]  /*8000*/  UTMACMDFLUSH ;  /* 0x00000000000079b7 */ /* 0x0001e20000000000 */
[----:B--2---:R-:W-:Y:S04]  /*8010*/  DEPBAR.LE SB0, 0x1 ;  /* 0x000080400000791a */ /* 0x004fe80000000000 */
.L_x_139:
[----:B------:R-:W-:Y:S05]  /*8020*/  BSYNC.RECONVERGENT B0 ;  /* 0x0000000000007941 */ /* 0x000fea0003800200 */
.L_x_138:
[----:B------:R-:W-:Y:S01]  /*8030*/  BAR.SYNC.DEFER_BLOCKING 0x1, 0x80 ;  /* 0x0042000000007b1d */ /* 0x000fe20000010000 */
[----:B------:R-:W-:Y:S04]  /*8040*/  UIADD3 UR40, UPT, UPT, UR51, 0x1, URZ ;  /* 0x0000000133287890 */ /* 0x000fe8000fffe0ff */
[----:B------:R-:W-:Y:S04]  /*8050*/  UISETP.NE.AND UP0, UPT, UR40, 0x4, UPT ;  /* 0x000000042800788c */ /* 0x000fe8000bf05270 */
[----:B------:R-:W-:Y:S01]  /*8060*/  USEL UR40, UR40, URZ, UP0 ;  /* 0x000000ff28287287 */ /* 0x000fe20008000000 */
[----:B------:R2:W-:Y:S01]  /*8070*/  @P6 SYNCS.ARRIVE.TRANS64.RED.A1T0 RZ, [R63+URZ], RZ ;  /* 0x000000ff3fff69a7 */ /* 0x0005e200081004ff */
[----:B------:R-:W-:Y:S01]  /*8080*/  BSSY B1, `(.L_x_140) ;  /* 0x0000017000017945 */ /* 0x000fe20003800000 */
[----:B------:R-:W4:Y:S02]  /*8090*/  @P6 SYNCS.PHASECHK.TRANS64.TRYWAIT P0, [R0+URZ+0x100], R2 ;  /* 0x00010002000065a7 */ /* 0x000f2400080011ff */
[----:B----4-:R-:W-:Y:S01]  /*80a0*/  @P6 SEL R61, RZ, 0x1, !P0 ;  /* 0x00000001ff3d6807 */ /* 0x010fe20004000000 */
[----:B--2---:R-:W-:Y:S06]  /*80b0*/  @!P6 BRA `(.L_x_141) ;  /* 0x00000000004ce947 */ /* 0x004fec0003800000 */
        /* <DEDUP_REMOVED lines=9> */
[----:B------:R-:W-:Y:S04]  /*8150*/  SHF.L.U32 R6, R101, 0x1f, RZ ;  /* 0x0000001f65067819 */ /* 0x000fe800000006ff */
[----:B------:R-:W2:Y:S02]  /*8160*/  SYNCS.PHASECHK.TRANS64.TRYWAIT P0, [R0+URZ+0x100], R6 ;  /* 0x00010006000075a7 */ /* 0x000ea400080011ff */
[----:B--2---:R-:W-:Y:S05]  /*8170*/  @!P0 BRA `(.L_x_144) ;  /* 0x0000002800d08947 */ /* 0x004fea0003800000 */
.L_x_143:
[----:B------:R-:W-:Y:S05]  /*8180*/  BSYNC B0 ;  /* 0x0000000000007941 */ /* 0x000fea0003800000 */
.L_x_142:
[----:B------:R-:W-:Y:S02]  /*8190*/  ISETP.NE.AND P0, PT, R62, RZ, PT ;  /* 0x000000ff3e00720c */ /* 0x000fe40003f05270 */
[----:B------:R-:W-:Y:S11]  /*81a0*/  IADD3 R60, PT, PT, R60, 0x1, RZ ;  /* 0x000000013c3c7810 */ /* 0x000ff60007ffe0ff */
[----:B------:R4:W1:Y:S04]  /*81b0*/  @P0 LDS.128 R56, [R5] ;  /* 0x0000000005380984 */ /* 0x0008680000000c00 */
[----:B------:R4:W1:Y:S04]  /*81c0*/  @P0 LDS.128 R64, [R4+0x10] ;  /* 0x0000100004400984 */ /* 0x0008680000000c00 */
[----:B------:R4:W1:Y:S04]  /*81d0*/  @P0 LDS.128 R72, [R3+0x20] ;  /* 0x0000200003480984 */ /* 0x0008680000000c00 */
[----:B------:R4:W1:Y:S02]  /*81e0*/  @P0 LDS.128 R80, [R2+0x30] ;  /* 0x0000300002500984 */ /* 0x0008640000000c00 */
.L_x_141:
[----:B------:R-:W-:Y:S05]  /*81f0*/  BSYNC B1 ;  /* 0x0000000000017941 */ /* 0x000fea0003800000 */
.L_x_140:
        /* <DEDUP_REMOVED lines=21> */
.L_x_145:
        /* <DEDUP_REMOVED lines=146> */
.L_x_147:
[----:B------:R-:W-:Y:S05]  /*8c70*/  BSYNC.RECONVERGENT B0 ;  /* 0x0000000000007941 */ /* 0x000fea0003800200 */
.L_x_146:
        /* <DEDUP_REMOVED lines=21> */
.L_x_151:
[----:B------:R-:W-:Y:S05]  /*8dd0*/  BSYNC B0 ;  /* 0x0000000000007941 */ /* 0x000fea0003800000 */
.L_x_150:
[----:B------:R-:W-:Y:S11]  /*8de0*/  ISETP.NE.AND P0, PT, R62, RZ, PT ;  /* 0x000000ff3e00720c */ /* 0x000ff60003f05270 */
[----:B------:R-:W-:Y:S02]  /*8df0*/  @!UPT UIADD3 URZ, UPT, UPT, URZ, URZ, URZ ;  /* 0x000000fffffff290 */ /* 0x000fe4000fffe0ff */
[----:B------:R4:W1:Y:S04]  /*8e00*/  @P0 LDS.128 R56, [R4] ;  /* 0x0000000004380984 */ /* 0x0008680000000c00 */
[----:B------:R4:W1:Y:S04]  /*8e10*/  @P0 LDS.128 R64, [R3+0x10] ;  /* 0x0000100003400984 */ /* 0x0008680000000c00 */
[----:B------:R4:W1:Y:S04]  /*8e20*/  @P0 LDS.128 R72, [R2+0x20] ;  /* 0x0000200002480984 */ /* 0x0008680000000c00 */
[----:B------:R4:W1:Y:S02]  /*8e30*/  @P0 LDS.128 R80, [R60+0x30] ;  /* 0x000030003c500984 */ /* 0x0008640000000c00 */
.L_x_149:
[----:B------:R-:W-:Y:S05]  /*8e40*/  BSYNC B1 ;  /* 0x0000000000017941 */ /* 0x000fea0003800000 */
.L_x_148:
        /* <DEDUP_REMOVED lines=21> */
.L_x_153:
[----:B------:R-:W-:Y:S01]  /*8fa0*/  ISETP.NE.AND P0, PT, R106, RZ, PT ;  /* 0x000000ff6a00720c */ /* 0x000fe20003f05270 */
[----:B------:R-:W-:Y:S05]  /*8fb0*/  WARPSYNC.ALL ;  /* 0x0000000000007948 */ /* 0x000fea0003800000 */
[----:B------:R-:W-:Y:S01]  /*8fc0*/  R2UR UR4, R48 ;  /* 0x00000000300472ca */ /* 0x000fe200000e0000 */
[--C-:B-1----:R-:W-:Y:S01]  /*8fd0*/  HADD2.F32 R48, -RZ, R56.reuse.H0_H0 ;  /* 0x20000038ff307230 */ /* 0x102fe20000004100 */
[----:B------:R-:W-:Y:S01]  /*8fe0*/  IADD3 R112, PT, PT, R112, 0x190, RZ ;  /* 0x0000019070707810 */ /* 0x000fe20007ffe0ff */
[----:B------:R-:W-:Y:S01]  /*8ff0*/  HADD2.F32 R50, -RZ, R56.H1_H1 ;  /* 0x30000038ff327230 */ /* 0x000fe20000004100 */
[----:B------:R-:W-:Y:S01]  /*9000*/  BSSY.RECONVERGENT B0, `(.L_x_154) ;  /* 0x0000088000007945 */ /* 0x000fe20003800200 */
[--C-:B------:R-:W-:Y:S01]  /*9010*/  HADD2.F32 R51, -RZ, R57.reuse.H0_H0 ;  /* 0x20000039ff337230 */ /* 0x100fe20000004100 */
[----:B------:R-:W-:Y:S01]  /*9020*/  LOP3.LUT R112, R112, 0xfefffff8, RZ, 0xc0, !PT ;  /* 0xfefffff870707812 */ /* 0x000fe200078ec0ff */
[----:B------:R-:W-:Y:S02]  /*9030*/  HADD2.F32 R52, -RZ, R57.H1_H1 ;  /* 0x30000039ff347230 */ /* 0x000fe40000004100 */
[--C-:B------:R-:W-:Y:S02]  /*9040*/  HADD2.F32 R53, -RZ, R58.reuse.H0_H0 ;  /* 0x2000003aff357230 */ /* 0x100fe40000004100 */
[----:B------:R-:W-:Y:S02]  /*9050*/  HADD2.F32 R54, -RZ, R58.H1_H1 ;  /* 0x3000003aff367230 */ /* 0x000fe40000004100 */
[----:B----4-:R-:W1:Y:S01]  /*9060*/  LDTM.x32 R4, tmem[UR4+0x60] ;  /* 0x00006004000479ee */ /* 0x010e6200082c0000 */
[----:B------:R-:W-:Y:S01]  /*9070*/  NOP ;  /* 0x0000000000007918 */ /* 0x000fe20000000000 */
[----:B-1----:R1:W-:Y:S01]  /*9080*/  SYNCS.ARRIVE.TRANS64.RED.A1T0 RZ, [R112+URZ], RZ ;  /* 0x000000ff70ff79a7 */ /* 0x0023e200081004ff */
[--C-:B------:R-:W-:Y:S02]  /*9090*/  HADD2.F32 R55, -RZ, R59.reuse.H0_H0 ;  /* 0x2000003bff377230 */ /* 0x100fe40000004100 */
[----:B------:R-:W-:Y:S02]  /*90a0*/  HADD2.F32 R56, -RZ, R59.H1_H1 ;  /* 0x3000003bff387230 */ /* 0x000fe40000004100 */
        /* <DEDUP_REMOVED lines=9> */
[C---:B------:R-:W-:Y:S01]  /*9140*/  FMUL R4, R47.reuse, R4 ;  /* 0x000000042f047220 */ /* 0x040fe20000400000 */
[C---:B------:R-:W-:Y:S01]  /*9150*/  FMUL R5, R47.reuse, R5 ;  /* 0x000000052f057220 */ /* 0x040fe20000400000 */
[C---:B------:R-:W-:Y:S01]  /*9160*/  FMUL R6, R47.reuse, R6 ;  /* 0x000000062f067220 */ /* 0x040fe20000400000 */
[----:B------:R-:W-:Y:S01]  /*9170*/  FMUL R7, R47, R7 ;  /* 0x000000072f077220 */ /* 0x000fe20000400000 */
[C---:B------:R-:W-:Y:S01]  /*9180*/  FFMA R4, R49.reuse, R48, R4 ;  /* 0x0000003031047223 */ /* 0x040fe20000000004 */
[C---:B------:R-:W-:Y:S01]  /*9190*/  FFMA R5, R49.reuse, R50, R5 ;  /* 0x0000003231057223 */ /* 0x040fe20000000005 */
[C---:B------:R-:W-:Y:S01]  /*91a0*/  FFMA R6, R49.reuse, R51, R6 ;  /* 0x0000003331067223 */ /* 0x040fe20000000006 */
[----:B------:R-:W-:Y:S01]  /*91b0*/  FFMA R7, R49, R52, R7 ;  /* 0x0000003431077223 */ /* 0x000fe20000000007 */
[C---:B------:R-:W-:Y:S01]  /*91c0*/  FMUL R8, R47.reuse, R8 ;  /* 0x000000082f087220 */ /* 0x040fe20000400000 */
[----:B------:R-:W-:Y:S01]  /*91d0*/  FMUL R9, R47, R9 ;  /* 0x000000092f097220 */ /* 0x000fe20000400000 */
[----:B------:R-:W-:Y:S01]  /*91e0*/  F2FP.F16.F32.PACK_AB R4, R5, R4 ;  /* 0x000000040504723e */ /* 0x000fe200000000ff */
[----:B------:R-:W-:Y:S01]  /*91f0*/  FMUL R10, R47, R10 ;  /* 0x0000000a2f0a7220 */ /* 0x000fe20000400000 */
[----:B------:R-:W-:Y:S01]  /*9200*/  F2FP.F16.F32.PACK_AB R5, R7, R6 ;  /* 0x000000060705723e */ /* 0x000fe200000000ff */
[C---:B------:R-:W-:Y:S01]  /*9210*/  FFMA R8, R49.reuse, R53, R8 ;  /* 0x0000003531087223 */ /* 0x040fe20000000008 */
[C---:B------:R-:W-:Y:S01]  /*9220*/  FFMA R9, R49.reuse, R54, R9 ;  /* 0x0000003631097223 */ /* 0x040fe20000000009 */
[----:B------:R-:W-:Y:S01]  /*9230*/  FFMA R10, R49, R55, R10 ;  /* 0x00000037310a7223 */ /* 0x000fe2000000000a */
[C---:B------:R-:W-:Y:S01]  /*9240*/  FMUL R11, R47.reuse, R11 ;  /* 0x0000000b2f0b7220 */ /* 0x040fe20000400000 */
[C---:B------:R-:W-:Y:S01]  /*9250*/  FMUL R0, R47.reuse, R12 ;  /* 0x0000000c2f007220 */ /* 0x040fe20000400000 */
[----:B------:R-:W-:Y:S01]  /*9260*/  FMUL R2, R47, R13 ;  /* 0x0000000d2f027220 */ /* 0x000fe20000400000 */
[----:B------:R-:W-:Y:S01]  /*9270*/  F2FP.F16.F32.PACK_AB R6, R9, R8 ;  /* 0x000000080906723e */ /* 0x000fe200000000ff */
[C---:B------:R-:W-:Y:S01]  /*9280*/  FFMA R11, R49.reuse, R56, R11 ;  /* 0x00000038310b7223 */ /* 0x040fe2000000000b */
[C---:B------:R-:W-:Y:S01]  /*9290*/  FFMA R0, R49.reuse, R57, R0 ;  /* 0x0000003931007223 */ /* 0x040fe20000000000 */
[----:B------:R-:W-:Y:S01]  /*92a0*/  FFMA R2, R49, R58, R2 ;  /* 0x0000003a31027223 */ /* 0x000fe20000000002 */
[C---:B------:R-:W-:Y:S01]  /*92b0*/  FMUL R3, R47.reuse, R14 ;  /* 0x0000000e2f037220 */ /* 0x040fe20000400000 */
[C---:B------:R-:W-:Y:S01]  /*92c0*/  FMUL R15, R47.reuse, R15 ;  /* 0x0000000f2f0f7220 */ /* 0x040fe20000400000 */
[C---:B------:R-:W-:Y:S01]  /*92d0*/  FMUL R12, R47.reuse, R16 ;  /* 0x000000102f0c7220 */ /* 0x040fe20000400000 */
[----:B------:R-:W-:Y:S01]  /*92e0*/  FMUL R13, R47, R17 ;  /* 0x000000112f0d7220 */ /* 0x000fe20000400000 */
[----:B------:R-:W-:Y:S01]  /*92f0*/  FFMA R3, R49, R59, R3 ;  /* 0x0000003b31037223 */ /* 0x000fe20000000003 */
[----:B------:R-:W-:Y:S01]  /*9300*/  FMUL R14, R47, R18 ;  /* 0x000000122f0e7220 */ /* 0x000fe20000400000 */
[----:B------:R-:W-:Y:S01]  /*9310*/  FFMA R15, R49, R60, R15 ;  /* 0x0000003c310f7223 */ /* 0x000fe2000000000f */
[----:B------:R-:W-:Y:S01]  /*9320*/  FMUL R19, R47, R19 ;  /* 0x000000132f137220 */ /* 0x000fe20000400000 */
[----:B------:R-:W-:Y:S01]  /*9330*/  F2FP.F16.F32.PACK_AB R7, R11, R10 ;  /* 0x0000000a0b07723e */ /* 0x000fe200000000ff */
[----:B------:R-:W-:Y:S01]  /*9340*/  FFMA R12, R49, R61, R12 ;  /* 0x0000003d310c7223 */ /* 0x000fe2000000000c */
[----:B------:R-:W-:Y:S02]  /*9350*/  HADD2.F32 R66, -RZ, R72.H1_H1 ;  /* 0x30000048ff427230 */ /* 0x000fe40000004100 */
[----:B------:R-:W-:Y:S01]  /*9360*/  FMUL R16, R47, R20 ;  /* 0x000000142f107220 */ /* 0x000fe20000400000 */
[----:B------:R-:W-:Y:S01]  /*9370*/  FFMA R13, R49, R62, R13 ;  /* 0x0000003e310d7223 */ /* 0x000fe2000000000d */
[----:B------:R1:W-:Y:S01]  /*9380*/  STS.128 [R104+0x6000], R4 ;  /* 0x0060000468007388 */ /* 0x0003e20000000c00 */
[--C-:B------:R-:W-:Y:S02]  /*9390*/  HADD2.F32 R67, -RZ, R73.reuse.H0_H0 ;  /* 0x20000049ff437230 */ /* 0x100fe40000004100 */
[----:B------:R-:W-:Y:S01]  /*93a0*/  FMUL R17, R47, R21 ;  /* 0x000000152f117220 */ /* 0x000fe20000400000 */
[----:B------:R-:W-:Y:S01]  /*93b0*/  FFMA R14, R49, R63, R14 ;  /* 0x0000003f310e7223 */ /* 0x000fe2000000000e */
[----:B------:R-:W-:Y:S02]  /*93c0*/  HADD2.F32 R68, -RZ, R73.H1_H1 ;  /* 0x30000049ff447230 */ /* 0x000fe40000004100 */
[----:B------:R-:W-:Y:S01]  /*93d0*/  FMUL R18, R47, R22 ;  /* 0x000000162f127220 */ /* 0x000fe20000400000 */
[----:B------:R-:W-:Y:S01]  /*93e0*/  FFMA R19, R49, R64, R19 ;  /* 0x0000004031137223 */ /* 0x000fe20000000013 */
        /* <DEDUP_REMOVED lines=14> */
[----:B------:R-:W-:Y:S01]  /*94d0*/  F2FP.F16.F32.PACK_AB R8, R2, R0 ;  /* 0x000000000208723e */ /* 0x000fe200000000ff */
[----:B------:R-:W-:Y:S01]  /*94e0*/  FFMA R20, R49, R69, R20 ;  /* 0x0000004531147223 */ /* 0x000fe20000000014 */
[----:B------:R-:W-:Y:S01]  /*94f0*/  F2FP.F16.F32.PACK_AB R9, R15, R3 ;  /* 0x000000030f09723e */ /* 0x000fe200000000ff */
[----:B------:R-:W-:Y:S01]  /*9500*/  HADD2.F32 R74, -RZ, R80.H1_H1 ;  /* 0x30000050ff4a7230 */ /* 0x000fe20000004100 */
[----:B------:R-:W-:Y:S01]  /*9510*/  F2FP.F16.F32.PACK_AB R10, R13, R12 ;  /* 0x0000000c0d0a723e */ /* 0x000fe200000000ff */
[----:B------:R-:W-:Y:S01]  /*9520*/  FMUL R24, R47, R28 ;  /* 0x0000001c2f187220 */ /* 0x000fe20000400000 */
[----:B------:R-:W-:Y:S01]  /*9530*/  F2FP.F16.F32.PACK_AB R11, R19, R14 ;  /* 0x0000000e130b723e */ /* 0x000fe200000000ff */
[----:B------:R-:W-:Y:S01]  /*9540*/  FFMA R21, R49, R70, R21 ;  /* 0x0000004631157223 */ /* 0x000fe20000000015 */
[--C-:B------:R-:W-:Y:S02]  /*9550*/  HADD2.F32 R75, -RZ, R81.reuse.H0_H0 ;  /* 0x20000051ff4b7230 */ /* 0x100fe40000004100 */
[----:B------:R-:W-:Y:S01]  /*9560*/  FMUL R25, R47, R29 ;  /* 0x0000001d2f197220 */ /* 0x000fe20000400000 */
[----:B------:R-:W-:Y:S01]  /*9570*/  FFMA R22, R49, R71, R22 ;  /* 0x0000004731167223 */ /* 0x000fe20000000016 */
[----:B------:R1:W-:Y:S01]  /*9580*/  STS.128 [R103+0x6010], R8 ;  /* 0x0060100867007388 */ /* 0x0003e20000000c00 */
        /* <DEDUP_REMOVED lines=13> */
[----:B------:R-:W-:Y:S02]  /*9660*/  HADD2.F32 R80, -RZ, R83.H1_H1 ;  /* 0x30000053ff507230 */ /* 0x000fe40000004100 */
[----:B------:R-:W-:Y:S01]  /*9670*/  FMUL R30, R47, R34 ;  /* 0x000000222f1e7220 */ /* 0x000fe20000400000 */
        /* <DEDUP_REMOVED lines=32> */
.L_x_155:
[----:B------:R-:W-:Y:S05]  /*9880*/  BSYNC.RECONVERGENT B0 ;  /* 0x0000000000007941 */ /* 0x000fea0003800200 */
.L_x_154:
[----:B------:R-:W-:Y:S01]  /*9890*/  BAR.SYNC.DEFER_BLOCKING 0x1, 0x80 ;  /* 0x0042000000007b1d */ /* 0x000fe20000010000 */
[----:B------:R-:W-:Y:S01]  /*98a0*/  UISETP.NE.AND UP0, UPT, UR49, -0x4, UPT ;  /* 0xfffffffc3100788c */ /* 0x000fe2000bf05270 */
[----:B------:R-:W-:Y:S08]  /*98b0*/  IADD3 R45, PT, PT, R45, 0x1, RZ ;  /* 0x000000012d2d7810 */ /* 0x000ff00007ffe0ff */
[----:B------:R-:W-:Y:S05]  /*98c0*/  BRA.U !UP0, `(.L_x_156) ;  /* 0x0000000108287547 */ /* 0x000fea000b800000 */
[----:B------:R-:W-:Y:S01]  /*98d0*/  ISETP.NE.AND P0, PT, R111, RZ, PT ;  /* 0x000000ff6f00720c */ /* 0x000fe20003f05270 */
[----:B------:R-:W-:Y:S01]  /*98e0*/  IMAD.U32 R2, RZ, RZ, UR51 ;  /* 0x00000033ff027e24 */ /* 0x000fe2000f8e00ff */
[----:B------:R-:W-:Y:S01]  /*98f0*/  UIADD3 UR51, UPT, UPT, UR51, 0x1, URZ ;  /* 0x0000000133337890 */ /* 0x000fe2000fffe0ff */
[----:B------:R-:W-:Y:S03]  /*9900*/  IMAD.U32 R0, RZ, RZ, UR37 ;  /* 0x00000025ff007e24 */ /* 0x000fe6000f8e00ff */
[----:B------:R-:W-:Y:S04]  /*9910*/  UISETP.NE.AND UP0, UPT, UR51, 0x4, UPT ;  /* 0x000000043300788c */ /* 0x000fe8000bf05270 */
[----:B------:R-:W-:Y:S03]  /*9920*/  USEL UR51, UR51, URZ, UP0 ;  /* 0x000000ff33337287 */ /* 0x000fe60008000000 */
[----:B------:R-:W-:Y:S05]  /*9930*/  @P0 LEA R2, R2, UR48, 0x3 ;  /* 0x0000003002020c11 */ /* 0x000fea000f8e18ff */
[----:B------:R-:W-:Y:S05]  /*9940*/  @P0 VIADD R2, R2, 0x120 ;  /* 0x0000012002020836 */ /* 0x000fea0000000000 */
[----:B------:R-:W-:Y:S04]  /*9950*/  @P0 PRMT R0, R0, 0x654, R2 ;  /* 0x0000065400000816 */ /* 0x000fe80000000002 */
[----:B------:R2:W-:Y:S03]  /*9960*/  @P0 SYNCS.ARRIVE.TRANS64.RED.A1T0 RZ, [R0+URZ], RZ ;  /* 0x000000ff00ff09a7 */ /* 0x0005e600081004ff */
.L_x_156:
[----:B------:R-:W-:Y:S01]  /*9970*/  ISETP.NE.AND P2, PT, R107, RZ, PT ;  /* 0x000000ff6b00720c */ /* 0x000fe20003f45270 */
[----:B------:R-:W-:Y:S01]  /*9980*/  UIADD3 UR49, UPT, UPT, UR49, 0x4, URZ ;  /* 0x0000000431317890 */ /* 0x000fe2000fffe0ff */
[----:B------:R-:W-:Y:S01]  /*9990*/  ISETP.NE.AND P0, PT, R109, 0x2, PT ;  /* 0x000000026d00780c */ /* 0x000fe20003f05270 */
[----:B------:R-:W-:Y:S01]  /*99a0*/  IMAD.IADD R15, R43, 0x1, R90 ;  /* 0x000000012b0f7824 */ /* 0x000fe200078e025a */
[----:B------:R-:W-:Y:S01]  /*99b0*/  ISETP.NE.AND P1, PT, R45, 0x4, PT ;  /* 0x000000042d00780c */ /* 0x000fe20003f25270 */
[----:B------:R-:W-:Y:S01]  /*99c0*/  IMAD.IADD R14, R44, 0x1, R91 ;  /* 0x000000012c0e7824 */ /* 0x000fe200078e025b */
[----:B------:R-:W-:Y:S02]  /*99d0*/  SEL R2, RZ, 0x1, P0 ;  /* 0x00000001ff027807 */ /* 0x000fe40000000000 */
[----:B--2---:R-:W-:Y:S02]  /*99e0*/  SEL R0, RZ, 0x1, P1 ;  /* 0x00000001ff007807 */ /* 0x004fe40000800000 */
[----:B------:R-:W-:Y:S02]  /*99f0*/  LOP3.LUT R99, R99, R2, RZ, 0x3c, !PT ;  /* 0x0000000263637212 */ /* 0x000fe400078e3cff */
[----:B------:R-:W-:Y:S02]  /*9a00*/  LOP3.LUT R100, R100, R0, RZ, 0x3c, !PT ;  /* 0x0000000064647212 */ /* 0x000fe400078e3cff */
[----:B------:R-:W-:Y:S02]  /*9a10*/  @P2 R2UR UR36, R98 ;  /* 0x00000000622422ca */ /* 0x000fe400000e0000 */
[----:B------:R-:W-:Y:S02]  /*9a20*/  SEL R109, R109, RZ, P0 ;  /* 0x000000ff6d6d7207 */ /* 0x000fe40000000000 */
[----:B------:R-:W-:Y:S01]  /*9a30*/  SEL R45, R45, RZ, P1 ;  /* 0x000000ff2d2d7207 */ /* 0x000fe20000800000 */
[----:B------:R-:W-:Y:S10]  /*9a40*/  @P2 BRA `(.L_x_157) ;  /* 0xffffffc000542947 */ /* 0x000ff4000383ffff */
[----:B------:R-:W-:-:S09]  /*9a50*/  UISETP.NE.AND UP0, UPT, UR50, URZ, UPT ;  /* 0x000000ff3200728c */ /* 0x000fd2000bf05270 */
[----:B------:R-:W-:Y:S05]  /*9a60*/  BRA.U !UP0, `(.L_x_158) ;  /* 0x0000000108487547 */ /* 0x000fea000b800000 */
[----:B------:R-:W2:Y:S02]  /*9a70*/  LDCU.64 UR4, c[0x0][0x890] ;  /* 0x00011200ff0477ac */ /* 0x000ea40008000a00 */
[----:B--2---:R-:W-:-:S04]  /*9a80*/  UISETP.NE.U32.AND UP0, UPT, UR4, URZ, UPT ;  /* 0x000000ff0400728c */ /* 0x004fc8000bf05070 */
[----:B------:R-:W-:-:S09]  /*9a90*/  UISETP.NE.AND.EX UP0, UPT, UR5, URZ, UPT, UP0 ;  /* 0x000000ff0500728c */ /* 0x000fd2000bf05300 */
[----:B------:R-:W-:Y:S05]  /*9aa0*/  BRA.U UP0, `(.L_x_159) ;  /* 0x00000001000c7547 */ /* 0x000fea000b800000 */
[----:B------:R-:W-:-:S13]  /*9ab0*/  FSETP.NEU.AND P0, PT, R49, RZ, PT ;  /* 0x000000ff3100720b */ /* 0x000fda0003f0d000 */
[----:B------:R-:W-:Y:S05]  /*9ac0*/  @!P0 EXIT ;  /* 0x000000000000894d */ /* 0x000fea0003800000 */
[----:B------:R-:W-:Y:S05]  /*9ad0*/  BRA `(.L_x_158) ;  /* 0x00000000002c7947 */ /* 0x000fea0003800000 */
.L_x_159:
[----:B------:R-:W-:Y:S01]  /*9ae0*/  ISETP.NE.AND P0, PT, R108, RZ, PT ;  /* 0x000000ff6c00720c */ /* 0x000fe20003f05270 */
[----:B------:R-:W-:-:S12]  /*9af0*/  BSSY.RECONVERGENT B0, `(.L_x_158) ;  /* 0x0000009000007945 */ /* 0x000fd80003800200 */
[----:B------:R-:W-:Y:S05]  /*9b00*/  @P0 BRA `(.L_x_160) ;  /* 0x0000000000140947 */ /* 0x000fea0003800000 */
[----:B------:R-:W2:Y:S02]  /*9b10*/  LDCU.64 UR4, c[0x0][0x888] ;  /* 0x00011100ff0477ac */ /* 0x000ea40008000a00 */
[----:B--2---:R-:W-:-:S04]  /*9b20*/  ISETP.NE.U32.AND P0, PT, RZ, UR4, PT ;  /* 0x00000004ff007c0c */ /* 0x004fc8000bf05070 */
[----:B------:R-:W-:-:S13]  /*9b30*/  ISETP.NE.AND.EX P0, PT, RZ, UR5, PT, P0 ;  /* 0x00000005ff007c0c */ /* 0x000fda000bf05300 */
[----:B------:R-:W-:Y:S05]  /*9b40*/  @!P0 EXIT ;  /* 0x000000000000894d */ /* 0x000fea0003800000 */
[----:B------:R-:W-:Y:S05]  /*9b50*/  BRA `(.L_x_161) ;  /* 0x0000000000087947 */ /* 0x000fea0003800000 */
.L_x_160:
[----:B------:R-:W-:-:S13]  /*9b60*/  FSETP.NEU.AND P0, PT, R49, RZ, PT ;  /* 0x000000ff3100720b */ /* 0x000fda0003f0d000 */
[----:B------:R-:W-:Y:S05]  /*9b70*/  @!P0 EXIT ;  /* 0x000000000000894d */ /* 0x000fea0003800000 */
.L_x_161:
[----:B------:R-:W-:Y:S05]  /*9b80*/  BSYNC.RECONVERGENT B0 ;  /* 0x0000000000007941 */ /* 0x000fea0003800200 */
.L_x_158:
[----:B------:R-:W-:Y:S01]  /*9b90*/  ULEA UR4, UR51, UR48, 0x3 ;  /* 0x0000003033047291 */ /* 0x000fe2000f8e18ff */
[----:B------:R-:W-:-:S04]  /*9ba0*/  DEPBAR.LE SB0, 0x0 ;  /* 0x000080000000791a */ /* 0x000fc80000000000 */
[----:B------:R-:W-:-:S04]  /*9bb0*/  UIADD3 UR4, UPT, UPT, UR4, 0x120, URZ ;  /* 0x0000012004047890 */ /* 0x000fc8000fffe0ff */
[----:B------:R-:W-:-:S09]  /*9bc0*/  UPRMT UR4, UR37, 0x654, UR4 ;  /* 0x0000065425047896 */ /* 0x000fd20008000004 */
[----:B------:R-:W-:Y:S01]  /*9bd0*/  SYNCS.ARRIVE.TRANS64.RED.A1T0 RZ, [UR4], RZ ;  /* 0x000000ffffff79a7 */ /* 0x000fe20008100404 */
[----:B------:R-:W-:Y:S05]  /*9be0*/  EXIT ;  /* 0x000000000000794d */ /* 0x000fea0003800000 */
.L_x_25:
[----:B--2---:R2:W4:Y:S02]  /*9bf0*/  SYNCS.PHASECHK.TRANS64.TRYWAIT P0, [R2+URZ+0x1c0], R3 ;  /* 0x0001c003020075a7 */ /* 0x00452400080011ff */
[----:B----4-:R-:W-:Y:S05]  /*9c00*/  @!P0 NANOSLEEP.SYNCS 0x989680 ;  /* 0x009896800000895d */ /* 0x010fea0003900000 */
[----:B------:R-:W4:Y:S02]  /*9c10*/  @!P0 SYNCS.PHASECHK.TRANS64 P0, [R2+URZ+0x1c0], R3 ;  /* 0x0001c003020085a7 */ /* 0x000f2400080010ff */
[----:B----4-:R-:W-:Y:S05]  /*9c20*/  @!P0 BRA `(.L_x_25) ;  /* 0xfffffffc00f08947 */ /* 0x010fea000383ffff */
[----:B------:R-:W-:Y:S05]  /*9c30*/  BRA `(.L_x_162) ;  /* 0xffffff7c00607947 */ /* 0x000fea000383ffff */
.L_x_28:
[----:B------:R-:W-:-:S07]  /*9c40*/  MOV R2, UR33 ;  /* 0x0000002100027c02 */ /* 0x000fce0008000f00 */
.L_x_163:
[----:B-1----:R1:W2:Y:S02]  /*9c50*/  SYNCS.PHASECHK.TRANS64.TRYWAIT P0, [R2+URZ+0x80], R4 ;  /* 0x00008004020075a7 */ /* 0x0022a400080011ff */
[----:B--2---:R-:W-:Y:S05]  /*9c60*/  @!P0 NANOSLEEP.SYNCS 0x989680 ;  /* 0x009896800000895d */ /* 0x004fea0003900000 */
[----:B------:R-:W2:Y:S02]  /*9c70*/  @!P0 SYNCS.PHASECHK.TRANS64 P0, [R2+URZ+0x80], R4 ;  /* 0x00008004020085a7 */ /* 0x000ea400080010ff */
[----:B--2---:R-:W-:Y:S05]  /*9c80*/  @!P0 BRA `(.L_x_163) ;  /* 0xfffffffc00f08947 */ /* 0x004fea000383ffff */
[----:B------:R-:W-:Y:S05]  /*9c90*/  BRA `(.L_x_27) ;  /* 0xffffff7c00c87947 */ /* 0x000fea000383ffff */
.L_x_35:
[----:B-1----:R-:W-:-:S07]  /*9ca0*/  MOV R2, UR17 ;  /* 0x0000001100027c02 */ /* 0x002fce0008000f00 */
.L_x_164:
[----:B-1----:R1:W2:Y:S02]  /*9cb0*/  SYNCS.PHASECHK.TRANS64.TRYWAIT P0, [R2+URZ+0x80], R4 ;  /* 0x00008004020075a7 */ /* 0x0022a400080011ff */
[----:B--2---:R-:W-:Y:S05]  /*9cc0*/  @!P0 NANOSLEEP.SYNCS 0x989680 ;  /* 0x009896800000895d */ /* 0x004fea0003900000 */
[----:B------:R-:W2:Y:S02]  /*9cd0*/  @!P0 SYNCS.PHASECHK.TRANS64 P0, [R2+URZ+0x80], R4 ;  /* 0x00008004020085a7 */ /* 0x000ea400080010ff */
[----:B--2---:R-:W-:Y:S05]  /*9ce0*/  @!P0 BRA `(.L_x_164) ;  /* 0xfffffffc00f08947 */ /* 0x004fea000383ffff */
[----:B------:R-:W-:Y:S05]  /*9cf0*/  BRA `(.L_x_34) ;  /* 0xffffff8000847947 */ /* 0x000fea000383ffff */
.L_x_40:
[----:B-1----:R1:W2:Y:S02]  /*9d00*/  SYNCS.PHASECHK.TRANS64.TRYWAIT P0, [R2+URZ+0x150], R3 ;  /* 0x00015003020075a7 */ /* 0x0022a400080011ff */
[----:B--2---:R-:W-:Y:S05]  /*9d10*/  @!P0 NANOSLEEP.SYNCS 0x989680 ;  /* 0x009896800000895d */ /* 0x004fea0003900000 */
[----:B------:R-:W2:Y:S02]  /*9d20*/  @!P0 SYNCS.PHASECHK.TRANS64 P0, [R2+URZ+0x150], R3 ;  /* 0x00015003020085a7 */ /* 0x000ea400080010ff */
[----:B--2---:R-:W-:Y:S05]  /*9d30*/  @!P0 BRA `(.L_x_40) ;  /* 0xfffffffc00f08947 */ /* 0x004fea000383ffff */
[----:B------:R-:W-:Y:S05]  /*9d40*/  BRA `(.L_x_165) ;  /* 0xffffff8400287947 */ /* 0x000fea000383ffff */
.L_x_44:
[----:B---3--:R-:W-:-:S07]  /*9d50*/  MOV R0, UR4 ;  /* 0x0000000400007c02 */ /* 0x008fce0008000f00 */
.L_x_166:
[----:B-1----:R1:W2:Y:S02]  /*9d60*/  SYNCS.PHASECHK.TRANS64.TRYWAIT P0, [R0+URZ], R2 ;  /* 0x00000002000075a7 */ /* 0x0022a400080011ff */
[----:B--2---:R-:W-:Y:S05]  /*9d70*/  @!P0 NANOSLEEP.SYNCS 0x989680 ;  /* 0x009896800000895d */ /* 0x004fea0003900000 */
[----:B------:R-:W2:Y:S02]  /*9d80*/  @!P0 SYNCS.PHASECHK.TRANS64 P0, [R0+URZ], R2 ;  /* 0x00000002000085a7 */ /* 0x000ea400080010ff */
[----:B--2---:R-:W-:Y:S05]  /*9d90*/  @!P0 BRA `(.L_x_166) ;  /* 0xfffffffc00f08947 */ /* 0x004fea000383ffff */
[----:B------:R-:W-:Y:S05]  /*9da0*/  BRA `(.L_x_167) ;  /* 0xffffff8800987947 */ /* 0x000fea000383ffff */
.L_x_45:
[----:B---3--:R-:W-:-:S07]  /*9db0*/  MOV R0, UR4 ;  /* 0x0000000400007c02 */ /* 0x008fce0008000f00 */
.L_x_168:
[----:B-1----:R1:W2:Y:S02]  /*9dc0*/  SYNCS.PHASECHK.TRANS64.TRYWAIT P0, [R0+URZ], R3 ;  /* 0x00000003000075a7 */ /* 0x0022a400080011ff */
[----:B--2---:R-:W-:Y:S05]  /*9dd0*/  @!P0 NANOSLEEP.SYNCS 0x989680 ;  /* 0x009896800000895d */ /* 0x004fea0003900000 */
[----:B------:R-:W2:Y:S02]  /*9de0*/  @!P0 SYNCS.PHASECHK.TRANS64 P0, [R0+URZ], R3 ;  /* 0x00000003000085a7 */ /* 0x000ea400080010ff */
[----:B--2---:R-:W-:Y:S05]  /*9df0*/  @!P0 BRA `(.L_x_168) ;  /* 0xfffffffc00f08947 */ /* 0x004fea000383ffff */
[----:B------:R-:W-:Y:S05]  /*9e00*/  BRA `(.L_x_169) ;  /* 0xffffff8800a47947 */ /* 0x000fea000383ffff */
.L_x_46:
[----:B---3--:R-:W-:-:S07]  /*9e10*/  MOV R0, UR4 ;  /* 0x0000000400007c02 */ /* 0x008fce0008000f00 */
.L_x_170:
[----:B-1----:R1:W2:Y:S02]  /*9e20*/  SYNCS.PHASECHK.TRANS64.TRYWAIT P0, [R0+URZ], R3 ;  /* 0x00000003000075a7 */ /* 0x0022a400080011ff */
[----:B--2---:R-:W-:Y:S05]  /*9e30*/  @!P0 NANOSLEEP.SYNCS 0x989680 ;  /* 0x009896800000895d */ /* 0x004fea0003900000 */
[----:B------:R-:W2:Y:S02]  /*9e40*/  @!P0 SYNCS.PHASECHK.TRANS64 P0, [R0+URZ], R3 ;  /* 0x00000003000085a7 */ /* 0x000ea400080010ff */
[----:B--2---:R-:W-:Y:S05]  /*9e50*/  @!P0 BRA `(.L_x_170) ;  /* 0xfffffffc00f08947 */ /* 0x004fea000383ffff */
[----:B------:R-:W-:Y:S05]  /*9e60*/  BRA `(.L_x_171) ;  /* 0xffffff8800b07947 */ /* 0x000fea000383ffff */
.L_x_47:
[----:B---3--:R-:W-:-:S07]  /*9e70*/  MOV R0, UR4 ;  /* 0x0000000400007c02 */ /* 0x008fce0008000f00 */
.L_x_172:
[----:B-1----:R1:W2:Y:S02]  /*9e80*/  SYNCS.PHASECHK.TRANS64.TRYWAIT P0, [R0+URZ], R3 ;  /* 0x00000003000075a7 */ /* 0x0022a400080011ff */
[----:B--2---:R-:W-:Y:S05]  /*9e90*/  @!P0 NANOSLEEP.SYNCS 0x989680 ;  /* 0x009896800000895d */ /* 0x004fea0003900000 */
[----:B------:R-:W2:Y:S02]  /*9ea0*/  @!P0 SYNCS.PHASECHK.TRANS64 P0, [R0+URZ], R3 ;  /* 0x00000003000085a7 */ /* 0x000ea400080010ff */
[----:B--2---:R-:W-:Y:S05]  /*9eb0*/  @!P0 BRA `(.L_x_172) ;  /* 0xfffffffc00f08947 */ /* 0x004fea000383ffff */
[----:B------:R-:W-:Y:S05]  /*9ec0*/  BRA `(.L_x_173) ;  /* 0xffffff8800bc7947 */ /* 0x000fea000383ffff */
.L_x_48:
[----:B---3--:R-:W-:-:S07]  /*9ed0*/  MOV R0, UR4 ;  /* 0x0000000400007c02 */ /* 0x008fce0008000f00 */
.L_x_174:
[----:B-1----:R1:W2:Y:S02]  /*9ee0*/  SYNCS.PHASECHK.TRANS64.TRYWAIT P0, [R0+URZ], R3 ;  /* 0x00000003000075a7 */ /* 0x0022a400080011ff */
[----:B--2---:R-:W-:Y:S05]  /*9ef0*/  @!P0 NANOSLEEP.SYNCS 0x989680 ;  /* 0x009896800000895d */ /* 0x004fea0003900000 */
[----:B------:R-:W2:Y:S02]  /*9f00*/  @!P0 SYNCS.PHASECHK.TRANS64 P0, [R0+URZ], R3 ;  /* 0x00000003000085a7 */ /* 0x000ea400080010ff */
[----:B--2---:R-:W-:Y:S05]  /*9f10*/  @!P0 BRA `(.L_x_174) ;  /* 0xfffffffc00f08947 */ /* 0x004fea000383ffff */
[----:B------:R-:W-:Y:S05]  /*9f20*/  BRA `(.L_x_175) ;  /* 0xffffff8800c87947 */ /* 0x000fea000383ffff */
.L_x_49:
[----:B---3--:R-:W-:-:S07]  /*9f30*/  MOV R0, UR4 ;  /* 0x0000000400007c02 */ /* 0x008fce0008000f00 */
.L_x_176:
[----:B-1----:R1:W2:Y:S02]  /*9f40*/  SYNCS.PHASECHK.TRANS64.TRYWAIT P0, [R0+URZ], R3 ;  /* 0x00000003000075a7 */ /* 0x0022a400080011ff */
[----:B--2---:R-:W-:Y:S05]  /*9f50*/  @!P0 NANOSLEEP.SYNCS 0x989680 ;  /* 0x009896800000895d */ /* 0x004fea0003900000 */
[----:B------:R-:W2:Y:S02]  /*9f60*/  @!P0 SYNCS.PHASECHK.TRANS64 P0, [R0+URZ], R3 ;  /* 0x00000003000085a7 */ /* 0x000ea400080010ff */
[----:B--2---:R-:W-:Y:S05]  /*9f70*/  @!P0 BRA `(.L_x_176) ;  /* 0xfffffffc00f08947 */ /* 0x004fea000383ffff */
[----:B------:R-:W-:Y:S05]  /*9f80*/  BRA `(.L_x_177) ;  /* 0xffffff8800d47947 */ /* 0x000fea000383ffff */
.L_x_50:
[----:B---3--:R-:W-:-:S07]  /*9f90*/  MOV R0, UR4 ;  /* 0x0000000400007c02 */ /* 0x008fce0008000f00 */
.L_x_178:
[----:B-1----:R1:W2:Y:S02]  /*9fa0*/  SYNCS.PHASECHK.TRANS64.TRYWAIT P0, [R0+URZ], R3 ;  /* 0x00000003000075a7 */ /* 0x0022a400080011ff */
[----:B--2---:R-:W-:Y:S05]  /*9fb0*/  @!P0 NANOSLEEP.SYNCS 0x989680 ;  /* 0x009896800000895d */ /* 0x004fea0003900000 */
[----:B------:R-:W2:Y:S02]  /*9fc0*/  @!P0 SYNCS.PHASECHK.TRANS64 P0, [R0+URZ], R3 ;  /* 0x00000003000085a7 */ /* 0x000ea400080010ff */
[----:B--2---:R-:W-:Y:S05]  /*9fd0*/  @!P0 BRA `(.L_x_178) ;  /* 0xfffffffc00f08947 */ /* 0x004fea000383ffff */
[----:B------:R-:W-:Y:S05]  /*9fe0*/  BRA `(.L_x_179) ;  /* 0xffffff8800e07947 */ /* 0x000fea000383ffff */
.L_x_51:
[----:B---3--:R-:W-:-:S07]  /*9ff0*/  MOV R0, UR4 ;  /* 0x0000000400007c02 */ /* 0x008fce0008000f00 */
.L_x_180:
[----:B-1----:R1:W2:Y:S02]  /*a000*/  SYNCS.PHASECHK.TRANS64.TRYWAIT P0, [R0+URZ], R3 ;  /* 0x00000003000075a7 */ /* 0x0022a400080011ff */
[----:B--2---:R-:W-:Y:S05]  /*a010*/  @!P0 NANOSLEEP.SYNCS 0x989680 ;  /* 0x009896800000895d */ /* 0x004fea0003900000 */
[----:B------:R-:W2:Y:S02]  /*a020*/  @!P0 SYNCS.PHASECHK.TRANS64 P0, [R0+URZ], R3 ;  /* 0x00000003000085a7 */ /* 0x000ea400080010ff */
[----:B--2---:R-:W-:Y:S05]  /*a030*/  @!P0 BRA `(.L_x_180) ;  /* 0xfffffffc00f08947 */ /* 0x004fea000383ffff */
[----:B------:R-:W-:Y:S05]  /*a040*/  BRA `(.L_x_181) ;  /* 0xffffff8800ec7947 */ /* 0x000fea000383ffff */
.L_x_52:
[----:B---3--:R-:W-:-:S07]  /*a050*/  MOV R0, UR4 ;  /* 0x0000000400007c02 */ /* 0x008fce0008000f00 */
.L_x_182:
[----:B-1----:R1:W2:Y:S02]  /*a060*/  SYNCS.PHASECHK.TRANS64.TRYWAIT P0, [R0+URZ], R3 ;  /* 0x00000003000075a7 */ /* 0x0022a400080011ff */
[----:B--2---:R-:W-:Y:S05]  /*a070*/  @!P0 NANOSLEEP.SYNCS 0x989680 ;  /* 0x009896800000895d */ /* 0x004fea0003900000 */
[----:B------:R-:W2:Y:S02]  /*a080*/  @!P0 SYNCS.PHASECHK.TRANS64 P0, [R0+URZ], R3 ;  /* 0x00000003000085a7 */ /* 0x000ea400080010ff */
[----:B--2---:R-:W-:Y:S05]  /*a090*/  @!P0 BRA `(.L_x_182) ;  /* 0xfffffffc00f08947 */ /* 0x004fea000383ffff */
[----:B------:R-:W-:Y:S05]  /*a0a0*/  BRA `(.L_x_183) ;  /* 0xffffff8800f87947 */ /* 0x000fea000383ffff */
.L_x_53:
[----:B---3--:R-:W-:-:S07]  /*a0b0*/  MOV R0, UR4 ;  /* 0x0000000400007c02 */ /* 0x008fce0008000f00 */
.L_x_184:
[----:B-1----:R1:W2:Y:S02]  /*a0c0*/  SYNCS.PHASECHK.TRANS64.TRYWAIT P0, [R0+URZ], R3 ;  /* 0x00000003000075a7 */ /* 0x0022a400080011ff */
[----:B--2---:R-:W-:Y:S05]  /*a0d0*/  @!P0 NANOSLEEP.SYNCS 0x989680 ;  /* 0x009896800000895d */ /* 0x004fea0003900000 */
[----:B------:R-:W2:Y:S02]  /*a0e0*/  @!P0 SYNCS.PHASECHK.TRANS64 P0, [R0+URZ], R3 ;  /* 0x00000003000085a7 */ /* 0x000ea400080010ff */
[----:B--2---:R-:W-:Y:S05]  /*a0f0*/  @!P0 BRA `(.L_x_184) ;  /* 0xfffffffc00f08947 */ /* 0x004fea000383ffff */
[----:B------:R-:W-:Y:S05]  /*a100*/  BRA `(.L_x_185) ;  /* 0xffffff8c00047947 */ /* 0x000fea000383ffff */
.L_x_54:
[----:B---3--:R-:W-:-:S07]  /*a110*/  MOV R0, UR4 ;  /* 0x0000000400007c02 */ /* 0x008fce0008000f00 */
.L_x_186:
[----:B-1----:R1:W2:Y:S02]  /*a120*/  SYNCS.PHASECHK.TRANS64.TRYWAIT P0, [R0+URZ], R3 ;  /* 0x00000003000075a7 */ /* 0x0022a400080011ff */
[----:B--2---:R-:W-:Y:S05]  /*a130*/  @!P0 NANOSLEEP.SYNCS 0x989680 ;  /* 0x009896800000895d */ /* 0x004fea0003900000 */
[----:B------:R-:W2:Y:S02]  /*a140*/  @!P0 SYNCS.PHASECHK.TRANS64 P0, [R0+URZ], R3 ;  /* 0x00000003000085a7 */ /* 0x000ea400080010ff */
[----:B--2---:R-:W-:Y:S05]  /*a150*/  @!P0 BRA `(.L_x_186) ;  /* 0xfffffffc00f08947 */ /* 0x004fea000383ffff */
[----:B------:R-:W-:Y:S05]  /*a160*/  BRA `(.L_x_187) ;  /* 0xffffff8c00107947 */ /* 0x000fea000383ffff */
.L_x_55:
[----:B---3--:R-:W-:-:S07]  /*a170*/  MOV R0, UR4 ;  /* 0x0000000400007c02 */ /* 0x008fce0008000f00 */
.L_x_188:
[----:B-1----:R1:W2:Y:S02]  /*a180*/  SYNCS.PHASECHK.TRANS64.TRYWAIT P0, [R0+URZ], R3 ;  /* 0x00000003000075a7 */ /* 0x0022a400080011ff */
[----:B--2---:R-:W-:Y:S05]  /*a190*/  @!P0 NANOSLEEP.SYNCS 0x989680 ;  /* 0x009896800000895d */ /* 0x004fea0003900000 */
[----:B------:R-:W2:Y:S02]  /*a1a0*/  @!P0 SYNCS.PHASECHK.TRANS64 P0, [R0+URZ], R3 ;  /* 0x00000003000085a7 */ /* 0x000ea400080010ff */
[----:B--2---:R-:W-:Y:S05]  /*a1b0*/  @!P0 BRA `(.L_x_188) ;  /* 0xfffffffc00f08947 */ /* 0x004fea000383ffff */
[----:B------:R-:W-:Y:S05]  /*a1c0*/  BRA `(.L_x_189) ;  /* 0xffffff8c001c7947 */ /* 0x000fea000383ffff */
.L_x_56:
[----:B---3--:R-:W-:-:S07]  /*a1d0*/  MOV R0, UR4 ;  /* 0x0000000400007c02 */ /* 0x008fce0008000f00 */
.L_x_190:
[----:B-1----:R1:W2:Y:S02]  /*a1e0*/  SYNCS.PHASECHK.TRANS64.TRYWAIT P0, [R0+URZ], R3 ;  /* 0x00000003000075a7 */ /* 0x0022a400080011ff */
[----:B--2---:R-:W-:Y:S05]  /*a1f0*/  @!P0 NANOSLEEP.SYNCS 0x989680 ;  /* 0x009896800000895d */ /* 0x004fea0003900000 */
[----:B------:R-:W2:Y:S02]  /*a200*/  @!P0 SYNCS.PHASECHK.TRANS64 P0, [R0+URZ], R3 ;  /* 0x00000003000085a7 */ /* 0x000ea400080010ff */
[----:B--2---:R-:W-:Y:S05]  /*a210*/  @!P0 BRA `(.L_x_190) ;  /* 0xfffffffc00f08947 */ /* 0x004fea000383ffff */
[----:B------:R-:W-:Y:S05]  /*a220*/  BRA `(.L_x_191) ;  /* 0xffffff8c00287947 */ /* 0x000fea000383ffff */
.L_x_57:
[----:B---3--:R-:W-:-:S07]  /*a230*/  MOV R0, UR4 ;  /* 0x0000000400007c02 */ /* 0x008fce0008000f00 */
.L_x_192:
[----:B-1----:R1:W2:Y:S02]  /*a240*/  SYNCS.PHASECHK.TRANS64.TRYWAIT P0, [R0+URZ], R3 ;  /* 0x00000003000075a7 */ /* 0x0022a400080011ff */
[----:B--2---:R-:W-:Y:S05]  /*a250*/  @!P0 NANOSLEEP.SYNCS 0x989680 ;  /* 0x009896800000895d */ /* 0x004fea0003900000 */
[----:B------:R-:W2:Y:S02]  /*a260*/  @!P0 SYNCS.PHASECHK.TRANS64 P0, [R0+URZ], R3 ;  /* 0x00000003000085a7 */ /* 0x000ea400080010ff */
[----:B--2---:R-:W-:Y:S05]  /*a270*/  @!P0 BRA `(.L_x_192) ;  /* 0xfffffffc00f08947 */ /* 0x004fea000383ffff */
[----:B------:R-:W-:Y:S05]  /*a280*/  BRA `(.L_x_193) ;  /* 0xffffff8c00347947 */ /* 0x000fea000383ffff */
.L_x_58:
[----:B---3--:R-:W-:-:S07]  /*a290*/  MOV R0, UR4 ;  /* 0x0000000400007c02 */ /* 0x008fce0008000f00 */
.L_x_194:
[----:B-1----:R1:W2:Y:S02]  /*a2a0*/  SYNCS.PHASECHK.TRANS64.TRYWAIT P0, [R0+URZ], R3 ;  /* 0x00000003000075a7 */ /* 0x0022a400080011ff */
[----:B--2---:R-:W-:Y:S05]  /*a2b0*/  @!P0 NANOSLEEP.SYNCS 0x989680 ;  /* 0x009896800000895d */ /* 0x004fea0003900000 */
[----:B------:R-:W2:Y:S02]  /*a2c0*/  @!P0 SYNCS.PHASECHK.TRANS64 P0, [R0+URZ], R3 ;  /* 0x00000003000085a7 */ /* 0x000ea400080010ff */
[----:B--2---:R-:W-:Y:S05]  /*a2d0*/  @!P0 BRA `(.L_x_194) ;  /* 0xfffffffc00f08947 */ /* 0x004fea000383ffff */
[----:B------:R-:W-:Y:S05]  /*a2e0*/  BRA `(.L_x_195) ;  /* 0xffffff8c00407947 */ /* 0x000fea000383ffff */
.L_x_61:
[----:B-1----:R1:W2:Y:S02]  /*a2f0*/  SYNCS.PHASECHK.TRANS64.TRYWAIT P0, [R0+URZ+0x1b0], R4 ;  /* 0x0001b004000075a7 */ /* 0x0022a400080011ff */
[----:B--2---:R-:W-:Y:S05]  /*a300*/  @!P0 NANOSLEEP.SYNCS 0x989680 ;  /* 0x009896800000895d */ /* 0x004fea0003900000 */
[----:B------:R-:W2:Y:S02]  /*a310*/  @!P0 SYNCS.PHASECHK.TRANS64 P0, [R0+URZ+0x1b0], R4 ;  /* 0x0001b004000085a7 */ /* 0x000ea400080010ff */
[----:B--2---:R-:W-:Y:S05]  /*a320*/  @!P0 BRA `(.L_x_61) ;  /* 0xfffffffc00f08947 */ /* 0x004fea000383ffff */
[----:B------:R-:W-:Y:S05]  /*a330*/  BRA `(.L_x_196) ;  /* 0xffffff8c00a07947 */ /* 0x000fea000383ffff */
.L_x_62:
[----:B------:R-:W-:-:S07]  /*a340*/  MOV R0, UR5 ;  /* 0x0000000500007c02 */ /* 0x000fce0008000f00 */
.L_x_197:
[----:B-1----:R1:W2:Y:S02]  /*a350*/  SYNCS.PHASECHK.TRANS64.TRYWAIT P0, [R0+URZ+0x160], R5 ;  /* 0x00016005000075a7 */ /* 0x0022a400080011ff */
[----:B--2---:R-:W-:Y:S05]  /*a360*/  @!P0 NANOSLEEP.SYNCS 0x989680 ;  /* 0x009896800000895d */ /* 0x004fea0003900000 */
[----:B------:R-:W2:Y:S02]  /*a370*/  @!P0 SYNCS.PHASECHK.TRANS64 P0, [R0+URZ+0x160], R5 ;  /* 0x00016005000085a7 */ /* 0x000ea400080010ff */
[----:B--2---:R-:W-:Y:S05]  /*a380*/  @!P0 BRA `(.L_x_197) ;  /* 0xfffffffc00f08947 */ /* 0x004fea000383ffff */
[----:B------:R-:W-:Y:S05]  /*a390*/  BRA `(.L_x_198) ;  /* 0xffffff8c00b07947 */ /* 0x000fea000383ffff */
.L_x_63:
[----:B-1----:R1:W2:Y:S02]  /*a3a0*/  SYNCS.PHASECHK.TRANS64.TRYWAIT P1, [R0+URZ+0x150], R4 ;  /* 0x00015004000075a7 */ /* 0x0022a400080211ff */
[----:B--2---:R-:W-:Y:S05]  /*a3b0*/  @!P1 NANOSLEEP.SYNCS 0x989680 ;  /* 0x009896800000995d */ /* 0x004fea0003900000 */
[----:B------:R-:W2:Y:S02]  /*a3c0*/  @!P1 SYNCS.PHASECHK.TRANS64 P1, [R0+URZ+0x150], R4 ;  /* 0x00015004000095a7 */ /* 0x000ea400080210ff */
[----:B--2---:R-:W-:Y:S05]  /*a3d0*/  @!P1 BRA `(.L_x_63) ;  /* 0xfffffffc00f09947 */ /* 0x004fea000383ffff */
[----:B------:R-:W-:Y:S05]  /*a3e0*/  BRA `(.L_x_199) ;  /* 0xffffff8c00e07947 */ /* 0x000fea000383ffff */
.L_x_66:
[----:B------:R-:W-:-:S07]  /*a3f0*/  MOV R0, UR5 ;  /* 0x0000000500007c02 */ /* 0x000fce0008000f00 */
.L_x_200:
[----:B-1----:R1:W2:Y:S02]  /*a400*/  SYNCS.PHASECHK.TRANS64.TRYWAIT P0, [R0+URZ+0x160], R2 ;  /* 0x00016002000075a7 */ /* 0x0022a400080011ff */
[----:B--2---:R-:W-:Y:S05]  /*a410*/  @!P0 NANOSLEEP.SYNCS 0x989680 ;  /* 0x009896800000895d */ /* 0x004fea0003900000 */
[----:B------:R-:W2:Y:S02]  /*a420*/  @!P0 SYNCS.PHASECHK.TRANS64 P0, [R0+URZ+0x160], R2 ;  /* 0x00016002000085a7 */ /* 0x000ea400080010ff */
[----:B--2---:R-:W-:Y:S05]  /*a430*/  @!P0 BRA `(.L_x_200) ;  /* 0xfffffffc00f08947 */ /* 0x004fea000383ffff */
[----:B------:R-:W-:Y:S05]  /*a440*/  BRA `(.L_x_65) ;  /* 0xffffff9000347947 */ /* 0x000fea000383ffff */
.L_x_75:
[----:B-1----:R-:W-:-:S04]  /*a450*/  MOV R4, UR6 ;  /* 0x0000000600047c02 */ /* 0x002fc80008000f00 */
[----:B------:R1:W2:Y:S03]  /*a460*/  SYNCS.PHASECHK.TRANS64.TRYWAIT P0, [R4+URZ+0x8], R5 ;  /* 0x00000805040075a7 */ /* 0x0002a600080011ff */
[----:B--2---:R-:W-:Y:S05]  /*a470*/  @!P0 NANOSLEEP.SYNCS 0x989680 ;  /* 0x009896800000895d */ /* 0x004fea0003900000 */
[----:B------:R-:W2:Y:S02]  /*a480*/  @!P0 SYNCS.PHASECHK.TRANS64 P0, [R4+URZ+0x8], R5 ;  /* 0x00000805040085a7 */ /* 0x000ea400080010ff */
[----:B--2---:R-:W-:Y:S05]  /*a490*/  @!P0 BRA `(.L_x_75) ;  /* 0xfffffffc00ec8947 */ /* 0x004fea000383ffff */
[----:B------:R-:W-:Y:S05]  /*a4a0*/  BRA `(.L_x_74) ;  /* 0xffffff9000e87947 */ /* 0x000fea000383ffff */
.L_x_77:
[----:B------:R-:W-:Y:S01]  /*a4b0*/  BSSY B0, `(.L_x_201) ;  /* 0x0000006000007945 */ /* 0x000fe20003800000 */
[----:B------:R-:W-:-:S07]  /*a4c0*/  MOV R15, 0xffffffff ;  /* 0xffffffff000f7802 */ /* 0x000fce0000000f00 */
[----:B-1---5:R-:W-:Y:S05]  /*a4d0*/  WARPSYNC.COLLECTIVE R15, `(.L_x_202) ;  /* 0x000000000f0c7348 */ /* 0x022fea0003c00000 */
[----:B------:R-:W-:Y:S02]  /*a4e0*/  ELECT P6, UR79, PT ;  /* 0x00000000004f782f */ /* 0x000fe400038c0000 */
[----:B------:R-:W-:Y:S01]  /*a4f0*/  MOV R14, UR79 ;  /* 0x0000004f000e7c02 */ /* 0x000fe20008000f00 */
[----:B-1---5:R-:W-:Y:S10]  /*a500*/  ENDCOLLECTIVE ;  /* 0x000000000000791b */ /* 0x022ff40003800000 */
.L_x_202:
[----:B------:R-:W-:Y:S05]  /*a510*/  BSYNC B0 ;  /* 0x0000000000007941 */ /* 0x000fea0003800000 */
.L_x_201:
[----:B------:R-:W-:Y:S05]  /*a520*/  BRA `(.L_x_203) ;  /* 0xffffff9400187947 */ /* 0x000fea000383ffff */
.L_x_79:
[----:B-1----:R-:W-:-:S04]  /*a530*/  MOV R2, UR6 ;  /* 0x0000000600027c02 */ /* 0x002fc80008000f00 */
[----:B------:R1:W2:Y:S03]  /*a540*/  SYNCS.PHASECHK.TRANS64.TRYWAIT P0, [R2+URZ+0x8], R3 ;  /* 0x00000803020075a7 */ /* 0x0002a600080011ff */
[----:B--2---:R-:W-:Y:S05]  /*a550*/  @!P0 NANOSLEEP.SYNCS 0x989680 ;  /* 0x009896800000895d */ /* 0x004fea0003900000 */
[----:B------:R-:W2:Y:S02]  /*a560*/  @!P0 SYNCS.PHASECHK.TRANS64 P0, [R2+URZ+0x8], R3 ;  /* 0x00000803020085a7 */ /* 0x000ea400080010ff */
[----:B--2---:R-:W-:Y:S05]  /*a570*/  @!P0 BRA `(.L_x_79) ;  /* 0xfffffffc00ec8947 */ /* 0x004fea000383ffff */
[----:B------:R-:W-:Y:S05]  /*a580*/  BRA `(.L_x_78) ;  /* 0xffffff94001c7947 */ /* 0x000fea000383ffff */
.L_x_80:
[----:B-1----:R1:W2:Y:S02]  /*a590*/  SYNCS.PHASECHK.TRANS64.TRYWAIT P0, [R0+URZ+0x150], R4 ;  /* 0x00015004000075a7 */ /* 0x0022a400080011ff */
[----:B--2---:R-:W-:Y:S05]  /*a5a0*/  @!P0 NANOSLEEP.SYNCS 0x989680 ;  /* 0x009896800000895d */ /* 0x004fea0003900000 */
[----:B------:R-:W2:Y:S02]  /*a5b0*/  @!P0 SYNCS.PHASECHK.TRANS64 P0, [R0+URZ+0x150], R4 ;  /* 0x00015004000085a7 */ /* 0x000ea400080010ff */
[----:B--2---:R-:W-:Y:S05]  /*a5c0*/  @!P0 BRA `(.L_x_80) ;  /* 0xfffffffc00f08947 */ /* 0x004fea000383ffff */
[----:B------:R-:W-:Y:S05]  /*a5d0*/  BRA `(.L_x_204) ;  /* 0xffffff9400f87947 */ /* 0x000fea000383ffff */
.L_x_82:
[----:B------:R-:W-:-:S07]  /*a5e0*/  MOV R0, UR10 ;  /* 0x0000000a00007c02 */ /* 0x000fce0008000f00 */
.L_x_205:
[----:B-1----:R1:W2:Y:S02]  /*a5f0*/  SYNCS.PHASECHK.TRANS64.TRYWAIT P0, [R0+URZ+0x190], R4 ;  /* 0x00019004000075a7 */ /* 0x0022a400080011ff */
[----:B--2---:R-:W-:Y:S05]  /*a600*/  @!P0 NANOSLEEP.SYNCS 0x989680 ;  /* 0x009896800000895d */ /* 0x004fea0003900000 */
[----:B------:R-:W2:Y:S02]  /*a610*/  @!P0 SYNCS.PHASECHK.TRANS64 P0, [R0+URZ+0x190], R4 ;  /* 0x00019004000085a7 */ /* 0x000ea400080010ff */
[----:B--2---:R-:W-:Y:S05]  /*a620*/  @!P0 BRA `(.L_x_205) ;  /* 0xfffffffc00f08947 */ /* 0x004fea000383ffff */
[----:B------:R-:W-:Y:S05]  /*a630*/  BRA `(.L_x_206) ;  /* 0xffffff9800447947 */ /* 0x000fea000383ffff */
.L_x_85:
[----:B------:R-:W-:Y:S07]  /*a640*/  MOV R0, UR9 ;  /* 0x0000000900007c02 */ /* 0x000fee0008000f00 */
.L_x_207:
[----:B-1----:R1:W2:Y:S02]  /*a650*/  SYNCS.PHASECHK.TRANS64.TRYWAIT P0, [R0+URZ], R4 ;  /* 0x00000004000075a7 */ /* 0x0022a400080011ff */
[----:B--2---:R-:W-:Y:S05]  /*a660*/  @!P0 NANOSLEEP.SYNCS 0x989680 ;  /* 0x009896800000895d */ /* 0x004fea0003900000 */
[----:B------:R-:W2:Y:S02]  /*a670*/  @!P0 SYNCS.PHASECHK.TRANS64 P0, [R0+URZ], R4 ;  /* 0x00000004000085a7 */ /* 0x000ea400080010ff */
[----:B--2---:R-:W-:Y:S05]  /*a680*/  @!P0 BRA `(.L_x_207) ;  /* 0xfffffffc00f08947 */ /* 0x004fea000383ffff */
[----:B------:R-:W-:Y:S05]  /*a690*/  BRA `(.L_x_84) ;  /* 0xffffff9800587947 */ /* 0x000fea000383ffff */
.L_x_89:
[----:B-1----:R-:W-:-:S07]  /*a6a0*/  MOV R0, UR7 ;  /* 0x0000000700007c02 */ /* 0x002fce0008000f00 */
.L_x_208:
[----:B-1----:R1:W2:Y:S02]  /*a6b0*/  SYNCS.PHASECHK.TRANS64.TRYWAIT P0, [R0+URZ], R2 ;  /* 0x00000002000075a7 */ /* 0x0022a400080011ff */
[----:B--2---:R-:W-:Y:S05]  /*a6c0*/  @!P0 NANOSLEEP.SYNCS 0x989680 ;  /* 0x009896800000895d */ /* 0x004fea0003900000 */
[----:B------:R-:W2:Y:S02]  /*a6d0*/  @!P0 SYNCS.PHASECHK.TRANS64 P0, [R0+URZ], R2 ;  /* 0x00000002000085a7 */ /* 0x000ea400080010ff */
[----:B--2---:R-:W-:Y:S05]  /*a6e0*/  @!P0 BRA `(.L_x_208) ;  /* 0xfffffffc00f08947 */ /* 0x004fea000383ffff */
[----:B------:R-:W-:Y:S05]  /*a6f0*/  BRA `(.L_x_209) ;  /* 0xffffff9c00247947 */ /* 0x000fea000383ffff */
.L_x_90:
[----:B------:R-:W-:-:S07]  /*a700*/  MOV R0, UR7 ;  /* 0x0000000700007c02 */ /* 0x000fce0008000f00 */
.L_x_210:
[----:B-1----:R1:W2:Y:S02]  /*a710*/  SYNCS.PHASECHK.TRANS64.TRYWAIT P0, [R0+URZ], R3 ;  /* 0x00000003000075a7 */ /* 0x0022a400080011ff */
[----:B--2---:R-:W-:Y:S05]  /*a720*/  @!P0 NANOSLEEP.SYNCS 0x989680 ;  /* 0x009896800000895d */ /* 0x004fea0003900000 */
[----:B------:R-:W2:Y:S02]  /*a730*/  @!P0 SYNCS.PHASECHK.TRANS64 P0, [R0+URZ], R3 ;  /* 0x00000003000085a7 */ /* 0x000ea400080010ff */
[----:B--2---:R-:W-:Y:S05]  /*a740*/  @!P0 BRA `(.L_x_210) ;  /* 0xfffffffc00f08947 */ /* 0x004fea000383ffff */
[----:B------:R-:W-:Y:S05]  /*a750*/  BRA `(.L_x_211) ;  /* 0xffffff9c00307947 */ /* 0x000fea000383ffff */
.L_x_91:
[----:B------:R-:W-:-:S07]  /*a760*/  MOV R0, UR7 ;  /* 0x0000000700007c02 */ /* 0x000fce0008000f00 */
.L_x_212:
[----:B-1----:R1:W2:Y:S02]  /*a770*/  SYNCS.PHASECHK.TRANS64.TRYWAIT P0, [R0+URZ], R3 ;  /* 0x00000003000075a7 */ /* 0x0022a400080011ff */
[----:B--2---:R-:W-:Y:S05]  /*a780*/  @!P0 NANOSLEEP.SYNCS 0x989680 ;  /* 0x009896800000895d */ /* 0x004fea0003900000 */
[----:B------:R-:W2:Y:S02]  /*a790*/  @!P0 SYNCS.PHASECHK.TRANS64 P0, [R0+URZ], R3 ;  /* 0x00000003000085a7 */ /* 0x000ea400080010ff */
[----:B--2---:R-:W-:Y:S05]  /*a7a0*/  @!P0 BRA `(.L_x_212) ;  /* 0xfffffffc00f08947 */ /* 0x004fea000383ffff */
[----:B------:R-:W-:Y:S05]  /*a7b0*/  BRA `(.L_x_213) ;  /* 0xffffff9c003c7947 */ /* 0x000fea000383ffff */
.L_x_94:
[----:B------:R-:W-:-:S07]  /*a7c0*/  MOV R0, UR8 ;  /* 0x0000000800007c02 */ /* 0x000fce0008000f00 */
.L_x_214:
[----:B-1----:R1:W2:Y:S02]  /*a7d0*/  SYNCS.PHASECHK.TRANS64.TRYWAIT P1, [R0+URZ+0x1d0], R2 ;  /* 0x0001d002000075a7 */ /* 0x0022a400080211ff */
[----:B--2---:R-:W-:Y:S05]  /*a7e0*/  @!P1 NANOSLEEP.SYNCS 0x989680 ;  /* 0x009896800000995d */ /* 0x004fea0003900000 */
[----:B------:R-:W2:Y:S02]  /*a7f0*/  @!P1 SYNCS.PHASECHK.TRANS64 P1, [R0+URZ+0x1d0], R2 ;  /* 0x0001d002000095a7 */ /* 0x000ea400080210ff */
[----:B--2---:R-:W-:Y:S05]  /*a800*/  @!P1 BRA `(.L_x_214) ;  /* 0xfffffffc00f09947 */ /* 0x004fea000383ffff */
[----:B------:R-:W-:Y:S05]  /*a810*/  BRA `(.L_x_215) ;  /* 0xffffff9c00887947 */ /* 0x000fea000383ffff */
.L_x_99:
[----:B--2---:R2:W4:Y:S02]  /*a820*/  SYNCS.PHASECHK.TRANS64.TRYWAIT P0, [R0+URZ+0x150], R2 ;  /* 0x00015002000075a7 */ /* 0x00452400080011ff */
[----:B----4-:R-:W-:Y:S05]  /*a830*/  @!P0 NANOSLEEP.SYNCS 0x989680 ;  /* 0x009896800000895d */ /* 0x010fea0003900000 */
[----:B------:R-:W4:Y:S02]  /*a840*/  @!P0 SYNCS.PHASECHK.TRANS64 P0, [R0+URZ+0x150], R2 ;  /* 0x00015002000085a7 */ /* 0x000f2400080010ff */
[----:B----4-:R-:W-:Y:S05]  /*a850*/  @!P0 BRA `(.L_x_99) ;  /* 0xfffffffc00f08947 */ /* 0x010fea000383ffff */
[----:B------:R-:W-:Y:S05]  /*a860*/  BRA `(.L_x_216) ;  /* 0xffffffa0009c7947 */ /* 0x000fea000383ffff */
.L_x_102:
[----:B------:R-:W-:Y:S07]  /*a870*/  MOV R0, UR7 ;  /* 0x0000000700007c02 */ /* 0x000fee0008000f00 */
.L_x_217:
[----:B--2---:R2:W4:Y:S02]  /*a880*/  SYNCS.PHASECHK.TRANS64.TRYWAIT P0, [R0+URZ+0x148], R2 ;  /* 0x00014802000075a7 */ /* 0x00452400080011ff */
[----:B----4-:R-:W-:Y:S05]  /*a890*/  @!P0 NANOSLEEP.SYNCS 0x989680 ;  /* 0x009896800000895d */ /* 0x010fea0003900000 */
[----:B------:R-:W4:Y:S02]  /*a8a0*/  @!P0 SYNCS.PHASECHK.TRANS64 P0, [R0+URZ+0x148], R2 ;  /* 0x00014802000085a7 */ /* 0x000f2400080010ff */
[----:B----4-:R-:W-:Y:S05]  /*a8b0*/  @!P0 BRA `(.L_x_217) ;  /* 0xfffffffc00f08947 */ /* 0x010fea000383ffff */
[----:B------:R-:W-:Y:S05]  /*a8c0*/  BRA `(.L_x_101) ;  /* 0xffffffa4007c7947 */ /* 0x000fea000383ffff */
.L_x_105:
[----:B------:R-:W-:Y:S07]  /*a8d0*/  MOV R0, UR7 ;  /* 0x0000000700007c02 */ /* 0x000fee0008000f00 */
.L_x_218:
[----:B-1----:R1:W2:Y:S02]  /*a8e0*/  SYNCS.PHASECHK.TRANS64.TRYWAIT P0, [R0+URZ+0x120], R14 ;  /* 0x0001200e000075a7 */ /* 0x0022a400080011ff */
[----:B--2---:R-:W-:Y:S05]  /*a8f0*/  @!P0 NANOSLEEP.SYNCS 0x989680 ;  /* 0x009896800000895d */ /* 0x004fea0003900000 */
[----:B------:R-:W2:Y:S02]  /*a900*/  @!P0 SYNCS.PHASECHK.TRANS64 P0, [R0+URZ+0x120], R14 ;  /* 0x0001200e000085a7 */ /* 0x000ea400080010ff */
[----:B--2---:R-:W-:Y:S05]  /*a910*/  @!P0 BRA `(.L_x_218) ;  /* 0xfffffffc00f08947 */ /* 0x004fea000383ffff */
[----:B------:R-:W-:Y:S05]  /*a920*/  BRA `(.L_x_219) ;  /* 0xffffffa400f47947 */ /* 0x000fea000383ffff */
.L_x_106:
[----:B------:R-:W-:Y:S07]  /*a930*/  MOV R0, UR7 ;  /* 0x0000000700007c02 */ /* 0x000fee0008000f00 */
.L_x_220:
[----:B-1----:R1:W2:Y:S02]  /*a940*/  SYNCS.PHASECHK.TRANS64.TRYWAIT P0, [R0+URZ+0x128], R14 ;  /* 0x0001280e000075a7 */ /* 0x0022a400080011ff */
[----:B--2---:R-:W-:Y:S05]  /*a950*/  @!P0 NANOSLEEP.SYNCS 0x989680 ;  /* 0x009896800000895d */ /* 0x004fea0003900000 */
[----:B------:R-:W2:Y:S02]  /*a960*/  @!P0 SYNCS.PHASECHK.TRANS64 P0, [R0+URZ+0x128], R14 ;  /* 0x0001280e000085a7 */ /* 0x000ea400080010ff */
[----:B--2---:R-:W-:Y:S05]  /*a970*/  @!P0 BRA `(.L_x_220) ;  /* 0xfffffffc00f08947 */ /* 0x004fea000383ffff */
[----:B------:R-:W-:Y:S05]  /*a980*/  BRA `(.L_x_221) ;  /* 0xffffffa8002c7947 */ /* 0x000fea000383ffff */
.L_x_107:
[----:B------:R-:W-:Y:S07]  /*a990*/  MOV R0, UR7 ;  /* 0x0000000700007c02 */ /* 0x000fee0008000f00 */
.L_x_222:
[----:B-1----:R1:W2:Y:S02]  /*a9a0*/  SYNCS.PHASECHK.TRANS64.TRYWAIT P0, [R0+URZ+0x130], R14 ;  /* 0x0001300e000075a7 */ /* 0x0022a400080011ff */
[----:B--2---:R-:W-:Y:S05]  /*a9b0*/  @!P0 NANOSLEEP.SYNCS 0x989680 ;  /* 0x009896800000895d */ /* 0x004fea0003900000 */
[----:B------:R-:W2:Y:S02]  /*a9c0*/  @!P0 SYNCS.PHASECHK.TRANS64 P0, [R0+URZ+0x130], R14 ;  /* 0x0001300e000085a7 */ /* 0x000ea400080010ff */
[----:B--2---:R-:W-:Y:S05]  /*a9d0*/  @!P0 BRA `(.L_x_222) ;  /* 0xfffffffc00f08947 */ /* 0x004fea000383ffff */
[----:B------:R-:W-:Y:S05]  /*a9e0*/  BRA `(.L_x_223) ;  /* 0xffffffa800707947 */ /* 0x000fea000383ffff */
.L_x_108:
[----:B------:R-:W-:Y:S07]  /*a9f0*/  MOV R0, UR7 ;  /* 0x0000000700007c02 */ /* 0x000fee0008000f00 */
.L_x_224:
[----:B-1----:R1:W2:Y:S02]  /*aa00*/  SYNCS.PHASECHK.TRANS64.TRYWAIT P0, [R0+URZ+0x138], R14 ;  /* 0x0001380e000075a7 */ /* 0x0022a400080011ff */
[----:B--2---:R-:W-:Y:S05]  /*aa10*/  @!P0 NANOSLEEP.SYNCS 0x989680 ;  /* 0x009896800000895d */ /* 0x004fea0003900000 */
[----:B------:R-:W2:Y:S02]  /*aa20*/  @!P0 SYNCS.PHASECHK.TRANS64 P0, [R0+URZ+0x138], R14 ;  /* 0x0001380e000085a7 */ /* 0x000ea400080010ff */
[----:B--2---:R-:W-:Y:S05]  /*aa30*/  @!P0 BRA `(.L_x_224) ;  /* 0xfffffffc00f08947 */ /* 0x004fea000383ffff */
[----:B------:R-:W-:Y:S05]  /*aa40*/  BRA `(.L_x_225) ;  /* 0xffffffa800f47947 */ /* 0x000fea000383ffff */
.L_x_110:
[----:B------:R-:W-:-:S07]  /*aa50*/  MOV R0, UR7 ;  /* 0x0000000700007c02 */ /* 0x000fce0008000f00 */
.L_x_226:
[----:B-1----:R1:W4:Y:S02]  /*aa60*/  SYNCS.PHASECHK.TRANS64.TRYWAIT P0, [R0+URZ+0x120], R2 ;  /* 0x00012002000075a7 */ /* 0x00232400080011ff */
[----:B----4-:R-:W-:Y:S05]  /*aa70*/  @!P0 NANOSLEEP.SYNCS 0x989680 ;  /* 0x009896800000895d */ /* 0x010fea0003900000 */
[----:B------:R-:W4:Y:S02]  /*aa80*/  @!P0 SYNCS.PHASECHK.TRANS64 P0, [R0+URZ+0x120], R2 ;  /* 0x00012002000085a7 */ /* 0x000f2400080010ff */
[----:B----4-:R-:W-:Y:S05]  /*aa90*/  @!P0 BRA `(.L_x_226) ;  /* 0xfffffffc00f08947 */ /* 0x010fea000383ffff */
[----:B------:R-:W-:Y:S05]  /*aaa0*/  BRA `(.L_x_227) ;  /* 0xffffffac00647947 */ /* 0x000fea000383ffff */
.L_x_111:
[----:B-1----:R-:W-:-:S07]  /*aab0*/  MOV R0, UR7 ;  /* 0x0000000700007c02 */ /* 0x002fce0008000f00 */
.L_x_228:
[----:B-1----:R1:W4:Y:S02]  /*aac0*/  SYNCS.PHASECHK.TRANS64.TRYWAIT P0, [R0+URZ+0x128], R2 ;  /* 0x00012802000075a7 */ /* 0x00232400080011ff */
[----:B----4-:R-:W-:Y:S05]  /*aad0*/  @!P0 NANOSLEEP.SYNCS 0x989680 ;  /* 0x009896800000895d */ /* 0x010fea0003900000 */
[----:B------:R-:W4:Y:S02]  /*aae0*/  @!P0 SYNCS.PHASECHK.TRANS64 P0, [R0+URZ+0x128], R2 ;  /* 0x00012802000085a7 */ /* 0x000f2400080010ff */
[----:B----4-:R-:W-:Y:S05]  /*aaf0*/  @!P0 BRA `(.L_x_228) ;  /* 0xfffffffc00f08947 */ /* 0x010fea000383ffff */
[----:B------:R-:W-:Y:S05]  /*ab00*/  BRA `(.L_x_229) ;  /* 0xffffffac00547947 */ /* 0x000fea000383ffff */
.L_x_112:
[----:B-1----:R-:W-:-:S07]  /*ab10*/  MOV R0, UR7 ;  /* 0x0000000700007c02 */ /* 0x002fce0008000f00 */
.L_x_230:
[----:B-1----:R1:W4:Y:S02]  /*ab20*/  SYNCS.PHASECHK.TRANS64.TRYWAIT P0, [R0+URZ+0x130], R2 ;  /* 0x00013002000075a7 */ /* 0x00232400080011ff */
[----:B----4-:R-:W-:Y:S05]  /*ab30*/  @!P0 NANOSLEEP.SYNCS 0x989680 ;  /* 0x009896800000895d */ /* 0x010fea0003900000 */
[----:B------:R-:W4:Y:S02]  /*ab40*/  @!P0 SYNCS.PHASECHK.TRANS64 P0, [R0+URZ+0x130], R2 ;  /* 0x00013002000085a7 */ /* 0x000f2400080010ff */
[----:B----4-:R-:W-:Y:S05]  /*ab50*/  @!P0 BRA `(.L_x_230) ;  /* 0xfffffffc00f08947 */ /* 0x010fea000383ffff */
[----:B------:R-:W-:Y:S05]  /*ab60*/  BRA `(.L_x_231) ;  /* 0xffffffac00447947 */ /* 0x000fea000383ffff */
.L_x_114:
[----:B--2---:R2:W4:Y:S02]  /*ab70*/  SYNCS.PHASECHK.TRANS64.TRYWAIT P0, [R0+URZ+0x150], R2 ;  /* 0x00015002000075a7 */ /* 0x00452400080011ff */
[----:B----4-:R-:W-:Y:S05]  /*ab80*/  @!P0 NANOSLEEP.SYNCS 0x989680 ;  /* 0x009896800000895d */ /* 0x010fea0003900000 */
[----:B------:R-:W4:Y:S02]  /*ab90*/  @!P0 SYNCS.PHASECHK.TRANS64 P0, [R0+URZ+0x150], R2 ;  /* 0x00015002000085a7 */ /* 0x000f2400080010ff */
[----:B----4-:R-:W-:Y:S05]  /*aba0*/  @!P0 BRA `(.L_x_114) ;  /* 0xfffffffc00f08947 */ /* 0x010fea000383ffff */
[----:B------:R-:W-:Y:S05]  /*abb0*/  BRA `(.L_x_232) ;  /* 0xffffffb0000c7947 */ /* 0x000fea000383ffff */
.L_x_125:
[----:B-1----:R-:W-:Y:S04]  /*abc0*/  MOV R2, UR48 ;  /* 0x0000003000027c02 */ /* 0x002fe80008000f00 */
[----:B------:R1:W3:Y:S03]  /*abd0*/  SYNCS.PHASECHK.TRANS64.TRYWAIT P1, [R2+URZ+0x100], R3 ;  /* 0x00010003020075a7 */ /* 0x0002e600080211ff */
[----:B---3--:R-:W-:Y:S05]  /*abe0*/  @!P1 NANOSLEEP.SYNCS 0x989680 ;  /* 0x009896800000995d */ /* 0x008fea0003900000 */
[----:B------:R-:W3:Y:S02]  /*abf0*/  @!P1 SYNCS.PHASECHK.TRANS64 P1, [R2+URZ+0x100], R3 ;  /* 0x00010003020095a7 */ /* 0x000ee400080210ff */
[----:B---3--:R-:W-:Y:S05]  /*ac00*/  @!P1 BRA `(.L_x_125) ;  /* 0xfffffffc00ec9947 */ /* 0x008fea000383ffff */
[----:B------:R-:W-:Y:S05]  /*ac10*/  BRA `(.L_x_124) ;  /* 0xffffffbc00187947 */ /* 0x000fea000383ffff */
.L_x_127:
[----:B-1----:R1:W4:Y:S02]  /*ac20*/  SYNCS.PHASECHK.TRANS64.TRYWAIT P0, [R112+URZ+0x170], R0 ;  /* 0x00017000700075a7 */ /* 0x00232400080011ff */
[----:B----4-:R-:W-:Y:S05]  /*ac30*/  @!P0 NANOSLEEP.SYNCS 0x989680 ;  /* 0x009896800000895d */ /* 0x010fea0003900000 */
[----:B------:R-:W4:Y:S02]  /*ac40*/  @!P0 SYNCS.PHASECHK.TRANS64 P0, [R112+URZ+0x170], R0 ;  /* 0x00017000700085a7 */ /* 0x000f2400080010ff */
[----:B----4-:R-:W-:Y:S05]  /*ac50*/  @!P0 BRA `(.L_x_127) ;  /* 0xfffffffc00f08947 */ /* 0x010fea000383ffff */
[----:B------:R-:W-:Y:S05]  /*ac60*/  BRA `(.L_x_126) ;  /* 0xffffffbc00407947 */ /* 0x000fea000383ffff */
.L_x_136:
[----:B--2---:R2:W4:Y:S02]  /*ac70*/  SYNCS.PHASECHK.TRANS64.TRYWAIT P0, [R2+URZ+0x100], R0 ;  /* 0x00010000020075a7 */ /* 0x00452400080011ff */
[----:B----4-:R-:W-:Y:S05]  /*ac80*/  @!P0 NANOSLEEP.SYNCS 0x989680 ;  /* 0x009896800000895d */ /* 0x010fea0003900000 */
[----:B------:R-:W4:Y:S02]  /*ac90*/  @!P0 SYNCS.PHASECHK.TRANS64 P0, [R2+URZ+0x100], R0 ;  /* 0x00010000020085a7 */ /* 0x000f2400080010ff */
[----:B----4-:R-:W-:Y:S05]  /*aca0*/  @!P0 BRA `(.L_x_136) ;  /* 0xfffffffc00f08947 */ /* 0x010fea000383ffff */
[----:B------:R-:W-:Y:S05]  /*acb0*/  BRA `(.L_x_135) ;  /* 0xffffffc8001c7947 */ /* 0x000fea000383ffff */
.L_x_144:
[----:B--2---:R2:W4:Y:S02]  /*acc0*/  SYNCS.PHASECHK.TRANS64.TRYWAIT P0, [R0+URZ+0x100], R6 ;  /* 0x00010006000075a7 */ /* 0x00452400080011ff */
[----:B----4-:R-:W-:Y:S05]  /*acd0*/  @!P0 NANOSLEEP.SYNCS 0x989680 ;  /* 0x009896800000895d */ /* 0x010fea0003900000 */
[----:B------:R-:W4:Y:S02]  /*ace0*/  @!P0 SYNCS.PHASECHK.TRANS64 P0, [R0+URZ+0x100], R6 ;  /* 0x00010006000085a7 */ /* 0x000f2400080010ff */
[----:B----4-:R-:W-:Y:S05]  /*acf0*/  @!P0 BRA `(.L_x_144) ;  /* 0xfffffffc00f08947 */ /* 0x010fea000383ffff */
[----:B------:R-:W-:Y:S05]  /*ad00*/  BRA `(.L_x_143) ;  /* 0xffffffd4001c7947 */ /* 0x000fea000383ffff */
.L_x_152:
[----:B--2---:R2:W4:Y:S02]  /*ad10*/  SYNCS.PHASECHK.TRANS64.TRYWAIT P0, [R0+URZ+0x100], R5 ;  /* 0x00010005000075a7 */ /* 0x00452400080011ff */
[----:B----4-:R-:W-:Y:S05]  /*ad20*/  @!P0 NANOSLEEP.SYNCS 0x989680 ;  /* 0x009896800000895d */ /* 0x010fea0003900000 */
[----:B------:R-:W4:Y:S02]  /*ad30*/  @!P0 SYNCS.PHASECHK.TRANS64 P0, [R0+URZ+0x100], R5 ;  /* 0x00010005000085a7 */ /* 0x000f2400080010ff */
[----:B----4-:R-:W-:Y:S05]  /*ad40*/  @!P0 BRA `(.L_x_152) ;  /* 0xfffffffc00f08947 */ /* 0x010fea000383ffff */
[----:B------:R-:W-:Y:S05]  /*ad50*/  BRA `(.L_x_151) ;  /* 0xffffffe0001c7947 */ /* 0x000fea000383ffff */
        .weak           $__internal_0_$__cuda_sm10x_tcgen05_guardrail_trap_col_being_dealloced_not_returned_by_alloc
        .type           $__internal_0_$__cuda_sm10x_tcgen05_guardrail_trap_col_being_dealloced_not_returned_by_alloc,@function
        .size           $__internal_0_$__cuda_sm10x_tcgen05_guardrail_trap_col_being_dealloced_not_returned_by_alloc,($__internal_1_$__cuda_sm10x_tcgen05_guardrail_trap_phase_invalid_during_alloc - $__internal_0_$__cuda_sm10x_tcgen05_guardrail_trap_col_being_dealloced_not_returned_by_alloc)
$__internal_0_$__cuda_sm10x_tcgen05_guardrail_trap_col_being_dealloced_not_returned_by_alloc:
[----:B------:R-:W-:Y:S05]  /*ad60*/  BPT.TRAP 0x1 ;  /* 0x000000040000795c */ /* 0x000fea0000300000 */
[----:B------:R-:W-:-:S04]  /*ad70*/  HFMA2 R3, -RZ, RZ, 0, 0 ;  /* 0x00000000ff037431 */ /* 0x000fc800000001ff */
[----:B------:R-:W-:Y:S05]  /*ad80*/  RET.REL.NODEC R2 `(_ZN7cutlass13device_kernelINS_4gemm6kernel13GemmUniversalIN4cute5tupleIJiiiiEEENS1_10collective13CollectiveMmaINS1_35MainloopSm100TmaUmmaWarpSpecializedILi16ELi2ELi4ENS5_IJNS4_1CILi2EEENSA_ILi1EEESC_EEEEENS5_IJNSA_ILi256EEENSA_ILi128EEENSA_ILi32EEEEEENS_6half_tENS5_IJlSC_lEEESJ_SK_NS4_8TiledMMAINS4_8MMA_AtomIJNS4_26SM100_MMA_F16BF16_2x1SM_SSISJ_SJ_fLi256ELi128ELNS4_4UMMA5MajorE0ELSP_0ELNSO_7ScaleInE0ELSQ_0EEEEEENS4_6LayoutINS5_IJSC_SC_SC_EEENS5_IJNSA_ILi0EEESV_SV_EEEEENS5_IJNS4_10UnderscoreESY_SY_EEEEENS4_18SM100_TMA_2SM_LOADENS4_14ComposedLayoutINS4_7SwizzleILi2ELi4ELi3EEENS4_18smem_ptr_flag_bitsILi16EEENST_INS5_IJNSA_ILi8EEESH_EEENS5_IJSH_SC_EEEEEEEvNS4_8identityES11_S1B_vS1C_EENS_8epilogue10collective18CollectiveEpilogueINS1E_23Sm100TmaWarpSpecializedILi4ELi2ELi32ELb1ELb0EEEJNS5_IJSG_SG_SH_EEENS5_IJNST_ISG_SC_EENST_ISH_SC_EEEEESJ_SK_SJ_SK_NS1E_6fusion15FusionCallbacksIS1I_NS1N_17LinearCombinationISJ_fSJ_fLNS_15FloatRoundStyleE2EEES1J_S1M_JEEENS4_5SM1004TMEM4LOAD26SM100_TMEM_LOAD_32dp32b32xENS4_13SM90_TMA_LOADES1B_NS4_39AutoVectorizingCopyWithAssumedAlignmentILi128EEENS4_14SM90_TMA_STOREES1B_S1Z_S1Z_EEEvvEEEEvNT_6ParamsE) ;  /* 0xffffff50029c7950 */ /* 0x000fea0003c3ffff */
        .weak           $__internal_1_$__cuda_sm10x_tcgen05_guardrail_trap_phase_invalid_during_alloc
        .type           $__internal_1_$__cuda_sm10x_tcgen05_guardrail_trap_phase_invalid_during_alloc,@function
        .size           $__internal_1_$__cuda_sm10x_tcgen05_guardrail_trap_phase_invalid_during_alloc,($__internal_2_$__cuda_sm10x_tcgen05_guardrail_trap_unallocated_columns_being_dealloced - $__internal_1_$__cuda_sm10x_tcgen05_guardrail_trap_phase_invalid_during_alloc)
$__internal_1_$__cuda_sm10x_tcgen05_guardrail_trap_phase_invalid_during_alloc:
[----:B------:R-:W-:Y:S05]  /*ad90*/  BPT.TRAP 0x1 ;  /* 0x000000040000795c */ /* 0x000fea0000300000 */
[----:B------:R-:W-:-:S04]  /*ada0*/  MOV R3, 0x0 ;  /* 0x0000000000037802 */ /* 0x000fc80000000f00 */
[----:B------:R-:W-:Y:S05]  /*adb0*/  RET.REL.NODEC R2 `(_ZN7cutlass13device_kernelINS_4gemm6kernel13GemmUniversalIN4cute5tupleIJiiiiEEENS1_10collective13CollectiveMmaINS1_35MainloopSm100TmaUmmaWarpSpecializedILi16ELi2ELi4ENS5_IJNS4_1CILi2EEENSA_ILi1EEESC_EEEEENS5_IJNSA_ILi256EEENSA_ILi128EEENSA_ILi32EEEEEENS_6half_tENS5_IJlSC_lEEESJ_SK_NS4_8TiledMMAINS4_8MMA_AtomIJNS4_26SM100_MMA_F16BF16_2x1SM_SSISJ_SJ_fLi256ELi128ELNS4_4UMMA5MajorE0ELSP_0ELNSO_7ScaleInE0ELSQ_0EEEEEENS4_6LayoutINS5_IJSC_SC_SC_EEENS5_IJNSA_ILi0EEESV_SV_EEEEENS5_IJNS4_10UnderscoreESY_SY_EEEEENS4_18SM100_TMA_2SM_LOADENS4_14ComposedLayoutINS4_7SwizzleILi2ELi4ELi3EEENS4_18smem_ptr_flag_bitsILi16EEENST_INS5_IJNSA_ILi8EEESH_EEENS5_IJSH_SC_EEEEEEEvNS4_8identityES11_S1B_vS1C_EENS_8epilogue10collective18CollectiveEpilogueINS1E_23Sm100TmaWarpSpecializedILi4ELi2ELi32ELb1ELb0EEEJNS5_IJSG_SG_SH_EEENS5_IJNST_ISG_SC_EENST_ISH_SC_EEEEESJ_SK_SJ_SK_NS1E_6fusion15FusionCallbacksIS1I_NS1N_17LinearCombinationISJ_fSJ_fLNS_15FloatRoundStyleE2EEES1J_S1M_JEEENS4_5SM1004TMEM4LOAD26SM100_TMEM_LOAD_32dp32b32xENS4_13SM90_TMA_LOADES1B_NS4_39AutoVectorizingCopyWithAssumedAlignmentILi128EEENS4_14SM90_TMA_STOREES1B_S1Z_S1Z_EEEvvEEEEvNT_6ParamsE) ;  /* 0xffffff5002907950 */ /* 0x000fea0003c3ffff */
        .weak           $__internal_2_$__cuda_sm10x_tcgen05_guardrail_trap_unallocated_columns_being_dealloced
        .type           $__internal_2_$__cuda_sm10x_tcgen05_guardrail_trap_unallocated_columns_being_dealloced,@function
        .size           $__internal_2_$__cuda_sm10x_tcgen05_guardrail_trap_unallocated_columns_being_dealloced,(.L_x_234 - $__internal_2_$__cuda_sm10x_tcgen05_guardrail_trap_unallocated_columns_being_dealloced)
$__internal_2_$__cuda_sm10x_tcgen05_guardrail_trap_unallocated_columns_being_dealloced:
[----:B------:R-:W-:Y:S05]  /*adc0*/  BPT.TRAP 0x1 ;  /* 0x000000040000795c */ /* 0x000fea0000300000 */
[----:B------:R-:W-:-:S04]  /*add0*/  HFMA2 R3, -RZ, RZ, 0, 0 ;  /* 0x00000000ff037431 */ /* 0x000fc800000001ff */
[----:B------:R-:W-:Y:S05]  /*ade0*/  RET.REL.NODEC R2 `(_ZN7cutlass13device_kernelINS_4gemm6kernel13GemmUniversalIN4cute5tupleIJiiiiEEENS1_10collective13CollectiveMmaINS1_35MainloopSm100TmaUmmaWarpSpecializedILi16ELi2ELi4ENS5_IJNS4_1CILi2EEENSA_ILi1EEESC_EEEEENS5_IJNSA_ILi256EEENSA_ILi128EEENSA_ILi32EEEEEENS_6half_tENS5_IJlSC_lEEESJ_SK_NS4_8TiledMMAINS4_8MMA_AtomIJNS4_26SM100_MMA_F16BF16_2x1SM_SSISJ_SJ_fLi256ELi128ELNS4_4UMMA5MajorE0ELSP_0ELNSO_7ScaleInE0ELSQ_0EEEEEENS4_6LayoutINS5_IJSC_SC_SC_EEENS5_IJNSA_ILi0EEESV_SV_EEEEENS5_IJNS4_10UnderscoreESY_SY_EEEEENS4_18SM100_TMA_2SM_LOADENS4_14ComposedLayoutINS4_7SwizzleILi2ELi4ELi3EEENS4_18smem_ptr_flag_bitsILi16EEENST_INS5_IJNSA_ILi8EEESH_EEENS5_IJSH_SC_EEEEEEEvNS4_8identityES11_S1B_vS1C_EENS_8epilogue10collective18CollectiveEpilogueINS1E_23Sm100TmaWarpSpecializedILi4ELi2ELi32ELb1ELb0EEEJNS5_IJSG_SG_SH_EEENS5_IJNST_ISG_SC_EENST_ISH_SC_EEEEESJ_SK_SJ_SK_NS1E_6fusion15FusionCallbacksIS1I_NS1N_17LinearCombinationISJ_fSJ_fLNS_15FloatRoundStyleE2EEES1J_S1M_JEEENS4_5SM1004TMEM4LOAD26SM100_TMEM_LOAD_32dp32b32xENS4_13SM90_TMA_LOADES1B_NS4_39AutoVectorizingCopyWithAssumedAlignmentILi128EEENS4_14SM90_TMA_STOREES1B_S1Z_S1Z_EEEvvEEEEvNT_6ParamsE) ;  /* 0xffffff5002847950 */ /* 0x000fea0003c3ffff */
.L_x_233:
[----:B------:R-:W-:-:S00]  /*adf0*/  BRA `(.L_x_233) ;  /* 0xfffffffc00fc7947 */ /* 0x000fc0000383ffff */
[----:B------:R-:W-:-:S00]  /*ae00*/  NOP ;  /* 0x0000000000007918 */ /* 0x000fc00000000000 */
[----:B------:R-:W-:-:S00]  /*ae10*/  NOP ;  /* 0x0000000000007918 */ /* 0x000fc00000000000 */
[----:B------:R-:W-:-:S00]  /*ae20*/  NOP ;  /* 0x0000000000007918 */ /* 0x000fc00000000000 */
[----:B------:R-:W-:-:S00]  /*ae30*/  NOP ;  /* 0x0000000000007918 */ /* 0x000fc00000000000 */
[----:B------:R-:W-:-:S00]  /*ae40*/  NOP ;  /* 0x0000000000007918 */ /* 0x000fc00000000000 */
[----:B------:R-:W-:-:S00]  /*ae50*/  NOP ;  /* 0x0000000000007918 */ /* 0x000fc00000000000 */
[----:B------:R-:W-:-:S00]  /*ae60*/  NOP ;  /* 0x0000000000007918 */ /* 0x000fc00000000000 */
[----:B------:R-:W-:-:S00]  /*ae70*/  NOP ;  /* 0x0000000000007918 */ /* 0x000fc00000000000 */
.L_x_234:


//--------------------- .nv.global.init           --------------------------
	.section	.nv.global.init,"aw",@progbits
.nv.global.init:
	.type		$str$27,@object
	.size		$str$27,($str$28 - $str$27)
$str$27:
        /*0000*/ 	.byte	0x28, 0x61, 0x64, 0x64, 0x72, 0x65, 0x73, 0x73, 0x20, 0x26, 0x20, 0x6d, 0x61, 0x73, 0x6b, 0x29
        /*0010*/ 	.byte	0x20, 0x3d, 0x3d, 0x20, 0x30, 0x00
	.type		$str$28,@object
	.size		$str$28,($str$26 - $str$28)
$str$28:
        /*0016*/ 	.byte	0x2f, 0x74, 0x6d, 0x70, 0x2f, 0x63, 0x75, 0x74, 0x6c, 0x61, 0x73, 0x73, 0x5f, 0x73, 0x77, 0x65
        /*0026*/ 	.byte	0x65, 0x70, 0x5f, 0x73, 0x72, 0x63, 0x2f, 0x69, 0x6e, 0x63, 0x6c, 0x75, 0x64, 0x65, 0x2f, 0x63
        /*0036*/ 	.byte	0x75, 0x74, 0x65, 0x2f, 0x70, 0x6f, 0x69, 0x6e, 0x74, 0x65, 0x72, 0x5f, 0x66, 0x6c, 0x61, 0x67
        /*0046*/ 	.byte	0x67, 0x65, 0x64, 0x2e, 0x68, 0x70, 0x70, 0x00
	.type		$str$26,@object
	.size		$str$26,($str$25 - $str$26)
$str$26:
        /*004e*/ 	.byte	0x2f, 0x74, 0x6d, 0x70, 0x2f, 0x63, 0x75, 0x74, 0x6c, 0x61, 0x73, 0x73, 0x5f, 0x73, 0x77, 0x65
        /*005e*/ 	.byte	0x65, 0x70, 0x5f, 0x73, 0x72, 0x63, 0x2f, 0x69, 0x6e, 0x63, 0x6c, 0x75, 0x64, 0x65, 0x2f, 0x63
        /*006e*/ 	.byte	0x75, 0x74, 0x65, 0x2f, 0x61, 0x74, 0x6f, 0x6d, 0x2f, 0x63, 0x6f, 0x70, 0x79, 0x5f, 0x74, 0x72
        /*007e*/ 	.byte	0x61, 0x69, 0x74, 0x73, 0x5f, 0x73, 0x6d, 0x31, 0x30, 0x30, 0x2e, 0x68, 0x70, 0x70, 0x00
	.type		$str$25,@object
	.size		$str$25,(__unnamed_1 - $str$25)
$str$25:
        /*008d*/ 	.byte	0x28, 0x28, 0x75, 0x69, 0x6e, 0x74, 0x33, 0x32, 0x5f, 0x74, 0x28, 0x74, 0x68, 0x72, 0x65, 0x61
        /*009d*/ 	.byte	0x64, 0x49, 0x64, 0x78, 0x2e, 0x78, 0x29, 0x20, 0x2f, 0x20, 0x33, 0x32, 0x29, 0x20, 0x25, 0x20
        /*00ad*/ 	.byte	0x34, 0x29, 0x20, 0x3d, 0x3d, 0x20, 0x28, 0x28, 0x28, 0x74, 0x6d, 0x65, 0x6d, 0x5f, 0x61, 0x64
        /*00bd*/ 	.byte	0x64, 0x72, 0x20, 0x3e, 0x3e, 0x20, 0x31, 0x36, 0x29, 0x20, 0x2f, 0x20, 0x33, 0x32, 0x29, 0x20
        /*00cd*/ 	.byte	0x25, 0x20, 0x34, 0x29, 0x00
	.type		__unnamed_1,@object
	.size		__unnamed_1,(__unnamed_2 - __unnamed_1)
__unnamed_1:
        /*00d2*/ 	.byte	0x61, 0x75, 0x74, 0x6f, 0x20, 0x63, 0x75, 0x74, 0x65, 0x3a, 0x3a, 0x61, 0x73, 0x5f, 0x70, 0x6f
        /* <DEDUP_REMOVED lines=24> */
        /*0262*/ 	.byte	0x3e, 0x3e, 0x3e, 0x3e, 0x5d, 0x00
	.type		__unnamed_2,@object
	.size		__unnamed_2,(.L_2 - __unnamed_2)
__unnamed_2:
        /* <DEDUP_REMOVED lines=42> */
        /*0508*/ 	.byte	0x3e, 0x3e, 0x5d, 0x00
.L_2:


//--------------------- .nv.shared._ZN7cutlass13device_kernelINS_4gemm6kernel13GemmUniversalIN4cute5tupleIJiiiiEEENS1_10collective13CollectiveMmaINS1_35MainloopSm100TmaUmmaWarpSpecializedILi16ELi2ELi4ENS5_IJNS4_1CILi2EEENSA_ILi1EEESC_EEEEENS5_IJNSA_ILi256EEENSA_ILi128EEENSA_ILi32EEEEEENS_6half_tENS5_IJlSC_lEEESJ_SK_NS4_8TiledMMAINS4_8MMA_AtomIJNS4_26SM100_MMA_F16BF16_2x1SM_SSISJ_SJ_fLi256ELi128ELNS4_4UMMA5MajorE0ELSP_0ELNSO_7ScaleInE0ELSQ_0EEEEEENS4_6LayoutINS5_IJSC_SC_SC_EEENS5_IJNSA_ILi0EEESV_SV_EEEEENS5_IJNS4_10UnderscoreESY_SY_EEEEENS4_18SM100_TMA_2SM_LOADENS4_14ComposedLayoutINS4_7SwizzleILi2ELi4ELi3EEENS4_18smem_ptr_flag_bitsILi16EEENST_INS5_IJNSA_ILi8EEESH_EEENS5_IJSH_SC_EEEEEEEvNS4_8identityES11_S1B_vS1C_EENS_8epilogue10collective18CollectiveEpilogueINS1E_23Sm100TmaWarpSpecializedILi4ELi2ELi32ELb1ELb0EEEJNS5_IJSG_SG_SH_EEENS5_IJNST_ISG_SC_EENST_ISH_SC_EEEEESJ_SK_SJ_SK_NS1E_6fusion15FusionCallbacksIS1I_NS1N_17LinearCombinationISJ_fSJ_fLNS_15FloatRoundStyleE2EEES1J_S1M_JEEENS4_5SM1004TMEM4LOAD26SM100_TMEM_LOAD_32dp32b32xENS4_13SM90_TMA_LOADES1B_NS4_39AutoVectorizingCopyWithAssumedAlignmentILi128EEENS4_14SM90_TMA_STOREES1B_S1Z_S1Z_EEEvvEEEEvNT_6ParamsE --------------------------
	.section	.nv.shared._ZN7cutlass13device_kernelINS_4gemm6kernel13GemmUniversalIN4cute5tupleIJiiiiEEENS1_10collective13CollectiveMmaINS1_35MainloopSm100TmaUmmaWarpSpecializedILi16ELi2ELi4ENS5_IJNS4_1CILi2EEENSA_ILi1EEESC_EEEEENS5_IJNSA_ILi256EEENSA_ILi128EEENSA_ILi32EEEEEENS_6half_tENS5_IJlSC_lEEESJ_SK_NS4_8TiledMMAINS4_8MMA_AtomIJNS4_26SM100_MMA_F16BF16_2x1SM_SSISJ_SJ_fLi256ELi128ELNS4_4UMMA5MajorE0ELSP_0ELNSO_7ScaleInE0ELSQ_0EEEEEENS4_6LayoutINS5_IJSC_SC_SC_EEENS5_IJNSA_ILi0EEESV_SV_EEEEENS5_IJNS4_10UnderscoreESY_SY_EEEEENS4_18SM100_TMA_2SM_LOADENS4_14ComposedLayoutINS4_7SwizzleILi2ELi4ELi3EEENS4_18smem_ptr_flag_bitsILi16EEENST_INS5_IJNSA_ILi8EEESH_EEENS5_IJSH_SC_EEEEEEEvNS4_8identityES11_S1B_vS1C_EENS_8epilogue10collective18CollectiveEpilogueINS1E_23Sm100TmaWarpSpecializedILi4ELi2ELi32ELb1ELb0EEEJNS5_IJSG_SG_SH_EEENS5_IJNST_ISG_SC_EENST_ISH_SC_EEEEESJ_SK_SJ_SK_NS1E_6fusion15FusionCallbacksIS1I_NS1N_17LinearCombinationISJ_fSJ_fLNS_15FloatRoundStyleE2EEES1J_S1M_JEEENS4_5SM1004TMEM4LOAD26SM100_TMEM_LOAD_32dp32b32xENS4_13SM90_TMA_LOADES1B_NS4_39AutoVectorizingCopyWithAssumedAlignmentILi128EEENS4_14SM90_TMA_STOREES1B_S1Z_S1Z_EEEvvEEEEvNT_6ParamsE,"aw",@nobits
	.sectionflags	@""
	.align	16
	.zero		1024


//--------------------- .nv.shared.reserved.0     --------------------------
	.section	.nv.shared.reserved.0,"aw",@nobits
	.weak		__nv_reservedSMEM_offset_0_alias
	.size		__nv_reservedSMEM_offset_0_alias, 0, 64
	.other		__nv_reservedSMEM_offset_0_alias,@"STO_CUDA_RESERVED_SHARED STV_DEFAULT"
__nv_reservedSMEM_offset_0_alias:
	.zero		0
.nv.shared.reserved.0:
	.zero		64
	.weak		__nv_reservedSMEM_tcgen05_partition
	.type		__nv_reservedSMEM_tcgen05_partition,@object
	.size		__nv_reservedSMEM_tcgen05_partition,(.L_0 - __nv_reservedSMEM_tcgen05_partition)
__nv_reservedSMEM_tcgen05_partition:
	.zero		32
.L_0:


//--------------------- .nv.global                --------------------------
	.section	.nv.global,"aw",@nobits
.nv.global:
	.type		_ZN39_INTERNAL_5903599d_4_k_cu_5860f349_77714cute1_E,@object
	.size		_ZN39_INTERNAL_5903599d_4_k_cu_5860f349_77714cute1_E,(_ZN39_INTERNAL_5903599d_4_k_cu_5860f349_77714cuda3std3__45__cpo6cbeginE - _ZN39_INTERNAL_5903599d_4_k_cu_5860f349_77714cute1_E)
_ZN39_INTERNAL_5903599d_4_k_cu_5860f349_77714cute1_E:
	.zero		1
	.type		_ZN39_INTERNAL_5903599d_4_k_cu_5860f349_77714cuda3std3__45__cpo6cbeginE,@object
	.size		_ZN39_INTERNAL_5903599d_4_k_cu_5860f349_77714cuda3std3__45__cpo6cbeginE,(_ZN39_INTERNAL_5903599d_4_k_cu_5860f349_77714cuda3std3__48in_placeE - _ZN39_INTERNAL_5903599d_4_k_cu_5860f349_77714cuda3std3__45__cpo6cbeginE)
_ZN39_INTERNAL_5903599d_4_k_cu_5860f349_77714cuda3std3__45__cpo6cbeginE:
	.zero		1
	.type		_ZN39_INTERNAL_5903599d_4_k_cu_5860f349_77714cuda3std3__48in_placeE,@object
	.size		_ZN39_INTERNAL_5903599d_4_k_cu_5860f349_77714cuda3std3__48in_placeE,(_ZN39_INTERNAL_5903599d_4_k_cu_5860f349_77714cuda3std6ranges3__45__cpo9iter_moveE - _ZN39_INTERNAL_5903599d_4_k_cu_5860f349_77714cuda3std3__48in_placeE)
_ZN39_INTERNAL_5903599d_4_k_cu_5860f349_77714cuda3std3__48in_placeE:
	.zero		1
	.type		_ZN39_INTERNAL_5903599d_4_k_cu_5860f349_77714cuda3std6ranges3__45__cpo9iter_moveE,@object
	.size		_ZN39_INTERNAL_5903599d_4_k_cu_5860f349_77714cuda3std6ranges3__45__cpo9iter_moveE,(_ZN39_INTERNAL_5903599d_4_k_cu_5860f349_77714cuda3std3__45__cpo5beginE - _ZN39_INTERNAL_5903599d_4_k_cu_5860f349_77714cuda3std6ranges3__45__cpo9iter_moveE)
_ZN39_INTERNAL_5903599d_4_k_cu_5860f349_77714cuda3std6ranges3__45__cpo9iter_moveE:
	.zero		1
	.type		_ZN39_INTERNAL_5903599d_4_k_cu_5860f349_77714cuda3std3__45__cpo5beginE,@object
	.size		_ZN39_INTERNAL_5903599d_4_k_cu_5860f349_77714cuda3std3__45__cpo5beginE,(_ZN39_INTERNAL_5903599d_4_k_cu_5860f349_77714cuda3std3__441_GLOBAL__N__5903599d_4_k_cu_5860f349_77716ignoreE - _ZN39_INTERNAL_5903599d_4_k_cu_5860f349_77714cuda3std3__45__cpo5beginE)
_ZN39_INTERNAL_5903599d_4_k_cu_5860f349_77714cuda3std3__45__cpo5beginE:
	.zero		1
	.type		_ZN39_INTERNAL_5903599d_4_k_cu_5860f349_77714cuda3std3__441_GLOBAL__N__5903599d_4_k_cu_5860f349_77716ignoreE,@object
	.size		_ZN39_INTERNAL_5903599d_4_k_cu_5860f349_77714cuda3std3__441_GLOBAL__N__5903599d_4_k_cu_5860f349_77716ignoreE,(_ZN39_INTERNAL_5903599d_4_k_cu_5860f349_77714cute7productE - _ZN39_INTERNAL_5903599d_4_k_cu_5860f349_77714cuda3std3__441_GLOBAL__N__5903599d_4_k_cu_5860f349_77716ignoreE)
_ZN39_INTERNAL_5903599d_4_k_cu_5860f349_77714cuda3std3__441_GLOBAL__N__5903599d_4_k_cu_5860f349_77716ignoreE:
	.zero		1
	.type		_ZN39_INTERNAL_5903599d_4_k_cu_5860f349_77714cute7productE,@object
	.size		_ZN39_INTERNAL_5903599d_4_k_cu_5860f349_77714cute7productE,(_ZN39_INTERNAL_5903599d_4_k_cu_5860f349_77714cuda3std3__45__cpo3endE - _ZN39_INTERNAL_5903599d_4_k_cu_5860f349_77714cute7productE)
_ZN39_INTERNAL_5903599d_4_k_cu_5860f349_77714cute7productE:
	.zero		1
	.type		_ZN39_INTERNAL_5903599d_4_k_cu_5860f349_77714cuda3std3__45__cpo3endE,@object
	.size		_ZN39_INTERNAL_5903599d_4_k_cu_5860f349_77714cuda3std3__45__cpo3endE,(_ZN39_INTERNAL_5903599d_4_k_cu_5860f349_77714cuda3std3__419piecewise_constructE - _ZN39_INTERNAL_5903599d_4_k_cu_5860f349_77714cuda3std3__45__cpo3endE)
_ZN39_INTERNAL_5903599d_4_k_cu_5860f349_77714cuda3std3__45__cpo3endE:
	.zero		1
	.type		_ZN39_INTERNAL_5903599d_4_k_cu_5860f349_77714cuda3std3__419piecewise_constructE,@object
	.size		_ZN39_INTERNAL_5903599d_4_k_cu_5860f349_77714cuda3std3__419piecewise_constructE,(_ZN39_INTERNAL_5903599d_4_k_cu_5860f349_77714cuda3std3__45__cpo4cendE - _ZN39_INTERNAL_5903599d_4_k_cu_5860f349_77714cuda3std3__419piecewise_constructE)
_ZN39_INTERNAL_5903599d_4_k_cu_5860f349_77714cuda3std3__419piecewise_constructE:
	.zero		1
	.type		_ZN39_INTERNAL_5903599d_4_k_cu_5860f349_77714cuda3std3__45__cpo4cendE,@object
	.size		_ZN39_INTERNAL_5903599d_4_k_cu_5860f349_77714cuda3std3__45__cpo4cendE,(_ZN39_INTERNAL_5903599d_4_k_cu_5860f349_77714cuda3std6ranges3__45__cpo4swapE - _ZN39_INTERNAL_5903599d_4_k_cu_5860f349_77714cuda3std3__45__cpo4cendE)
_ZN39_INTERNAL_5903599d_4_k_cu_5860f349_77714cuda3std3__45__cpo4cendE:
	.zero		1
	.type		_ZN39_INTERNAL_5903599d_4_k_cu_5860f349_77714cuda3std6ranges3__45__cpo4swapE,@object
	.size		_ZN39_INTERNAL_5903599d_4_k_cu_5860f349_77714cuda3std6ranges3__45__cpo4swapE,(.L_10 - _ZN39_INTERNAL_5903599d_4_k_cu_5860f349_77714cuda3std6ranges3__45__cpo4swapE)
_ZN39_INTERNAL_5903599d_4_k_cu_5860f349_77714cuda3std6ranges3__45__cpo4swapE:
	.zero		1
.L_10:


//--------------------- .nv.constant0._ZN7cutlass13device_kernelINS_4gemm6kernel13GemmUniversalIN4cute5tupleIJiiiiEEENS1_10collective13CollectiveMmaINS1_35MainloopSm100TmaUmmaWarpSpecializedILi16ELi2ELi4ENS5_IJNS4_1CILi2EEENSA_ILi1EEESC_EEEEENS5_IJNSA_ILi256EEENSA_ILi128EEENSA_ILi32EEEEEENS_6half_tENS5_IJlSC_lEEESJ_SK_NS4_8TiledMMAINS4_8MMA_AtomIJNS4_26SM100_MMA_F16BF16_2x1SM_SSISJ_SJ_fLi256ELi128ELNS4_4UMMA5MajorE0ELSP_0ELNSO_7ScaleInE0ELSQ_0EEEEEENS4_6LayoutINS5_IJSC_SC_SC_EEENS5_IJNSA_ILi0EEESV_SV_EEEEENS5_IJNS4_10UnderscoreESY_SY_EEEEENS4_18SM100_TMA_2SM_LOADENS4_14ComposedLayoutINS4_7SwizzleILi2ELi4ELi3EEENS4_18smem_ptr_flag_bitsILi16EEENST_INS5_IJNSA_ILi8EEESH_EEENS5_IJSH_SC_EEEEEEEvNS4_8identityES11_S1B_vS1C_EENS_8epilogue10collective18CollectiveEpilogueINS1E_23Sm100TmaWarpSpecializedILi4ELi2ELi32ELb1ELb0EEEJNS5_IJSG_SG_SH_EEENS5_IJNST_ISG_SC_EENST_ISH_SC_EEEEESJ_SK_SJ_SK_NS1E_6fusion15FusionCallbacksIS1I_NS1N_17LinearCombinationISJ_fSJ_fLNS_15FloatRoundStyleE2EEES1J_S1M_JEEENS4_5SM1004TMEM4LOAD26SM100_TMEM_LOAD_32dp32b32xENS4_13SM90_TMA_LOADES1B_NS4_39AutoVectorizingCopyWithAssumedAlignmentILi128EEENS4_14SM90_TMA_STOREES1B_S1Z_S1Z_EEEvvEEEEvNT_6ParamsE --------------------------
	.section	.nv.constant0._ZN7cutlass13device_kernelINS_4gemm6kernel13GemmUniversalIN4cute5tupleIJiiiiEEENS1_10collective13CollectiveMmaINS1_35MainloopSm100TmaUmmaWarpSpecializedILi16ELi2ELi4ENS5_IJNS4_1CILi2EEENSA_ILi1EEESC_EEEEENS5_IJNSA_ILi256EEENSA_ILi128EEENSA_ILi32EEEEEENS_6half_tENS5_IJlSC_lEEESJ_SK_NS4_8TiledMMAINS4_8MMA_AtomIJNS4_26SM100_MMA_F16BF16_2x1SM_SSISJ_SJ_fLi256ELi128ELNS4_4UMMA5MajorE0ELSP_0ELNSO_7ScaleInE0ELSQ_0EEEEEENS4_6LayoutINS5_IJSC_SC_SC_EEENS5_IJNSA_ILi0EEESV_SV_EEEEENS5_IJNS4_10UnderscoreESY_SY_EEEEENS4_18SM100_TMA_2SM_LOADENS4_14ComposedLayoutINS4_7SwizzleILi2ELi4ELi3EEENS4_18smem_ptr_flag_bitsILi16EEENST_INS5_IJNSA_ILi8EEESH_EEENS5_IJSH_SC_EEEEEEEvNS4_8identityES11_S1B_vS1C_EENS_8epilogue10collective18CollectiveEpilogueINS1E_23Sm100TmaWarpSpecializedILi4ELi2ELi32ELb1ELb0EEEJNS5_IJSG_SG_SH_EEENS5_IJNST_ISG_SC_EENST_ISH_SC_EEEEESJ_SK_SJ_SK_NS1E_6fusion15FusionCallbacksIS1I_NS1N_17LinearCombinationISJ_fSJ_fLNS_15FloatRoundStyleE2EEES1J_S1M_JEEENS4_5SM1004TMEM4LOAD26SM100_TMEM_LOAD_32dp32b32xENS4_13SM90_TMA_LOADES1B_NS4_39AutoVectorizingCopyWithAssumedAlignmentILi128EEENS4_14SM90_TMA_STOREES1B_S1Z_S1Z_EEEvvEEEEvNT_6ParamsE,"a",@progbits
	.sectionflags	@""
	.align	4
.nv.constant0._ZN7cutlass13device_kernelINS_4gemm6kernel13GemmUniversalIN4cute5tupleIJiiiiEEENS1_10collective13CollectiveMmaINS1_35MainloopSm100TmaUmmaWarpSpecializedILi16ELi2ELi4ENS5_IJNS4_1CILi2EEENSA_ILi1EEESC_EEEEENS5_IJNSA_ILi256EEENSA_ILi128EEENSA_ILi32EEEEEENS_6half_tENS5_IJlSC_lEEESJ_SK_NS4_8TiledMMAINS4_8MMA_AtomIJNS4_26SM100_MMA_F16BF16_2x1SM_SSISJ_SJ_fLi256ELi128ELNS4_4UMMA5MajorE0ELSP_0ELNSO_7ScaleInE0ELSQ_0EEEEEENS4_6LayoutINS5_IJSC_SC_SC_EEENS5_IJNSA_ILi0EEESV_SV_EEEEENS5_IJNS4_10UnderscoreESY_SY_EEEEENS4_18SM100_TMA_2SM_LOADENS4_14ComposedLayoutINS4_7SwizzleILi2ELi4ELi3EEENS4_18smem_ptr_flag_bitsILi16EEENST_INS5_IJNSA_ILi8EEESH_EEENS5_IJSH_SC_EEEEEEEvNS4_8identityES11_S1B_vS1C_EENS_8epilogue10collective18CollectiveEpilogueINS1E_23Sm100TmaWarpSpecializedILi4ELi2ELi32ELb1ELb0EEEJNS5_IJSG_SG_SH_EEENS5_IJNST_ISG_SC_EENST_ISH_SC_EEEEESJ_SK_SJ_SK_NS1E_6fusion15FusionCallbacksIS1I_NS1N_17LinearCombinationISJ_fSJ_fLNS_15FloatRoundStyleE2EEES1J_S1M_JEEENS4_5SM1004TMEM4LOAD26SM100_TMEM_LOAD_32dp32b32xENS4_13SM90_TMA_LOADES1B_NS4_39AutoVectorizingCopyWithAssumedAlignmentILi128EEENS4_14SM90_TMA_STOREES1B_S1Z_S1Z_EEEvvEEEEvNT_6ParamsE:
	.zero		2944


//--------------------- SYMBOLS --------------------------

	.type		.nv.reservedSmem.offset0,@object
	.size		.nv.reservedSmem.offset0,0x4
	.type		.nv.reservedSmem.cap,@object
	.size		.nv.reservedSmem.cap,0x4
	.type		__assertfail,@function
